	.headerflags	@"EF_CUDA_TEXMODE_UNIFIED EF_CUDA_64BIT_ADDRESS EF_CUDA_SM86 EF_CUDA_VIRTUAL_SM(EF_CUDA_SM86)"
	.elftype	@"ET_EXEC"


//--------------------- .nv.info                  --------------------------
	.section	.nv.info,"",@"SHT_CUDA_INFO"
	.align	4


	//----- nvinfo : EIATTR_REGCOUNT
	.align		4
        /*0000*/ 	.byte	0x04, 0x2f
        /*0002*/ 	.short	(.L_1 - .L_0)
	.align		4
.L_0:
        /*0004*/ 	.word	index@(triton_mm)
        /*0008*/ 	.word	0x000000fe


	//----- nvinfo : EIATTR_MAX_STACK_SIZE
	.align		4
.L_1:
        /*000c*/ 	.byte	0x04, 0x23
        /*000e*/ 	.short	(.L_3 - .L_2)
	.align		4
.L_2:
        /*0010*/ 	.word	index@(triton_mm)
        /*0014*/ 	.word	0x00000000


	//----- nvinfo : EIATTR_MIN_STACK_SIZE
	.align		4
.L_3:
        /*0018*/ 	.byte	0x04, 0x12
        /*001a*/ 	.short	(.L_5 - .L_4)
	.align		4
.L_4:
        /*001c*/ 	.word	index@(triton_mm)
        /*0020*/ 	.word	0x00000000


	//----- nvinfo : EIATTR_FRAME_SIZE
	.align		4
.L_5:
        /*0024*/ 	.byte	0x04, 0x11
        /*0026*/ 	.short	(.L_7 - .L_6)
	.align		4
.L_6:
        /*0028*/ 	.word	index@(triton_mm)
        /*002c*/ 	.word	0x00000000
.L_7:


//--------------------- .nv.info.triton_mm        --------------------------
	.section	.nv.info.triton_mm,"",@"SHT_CUDA_INFO"
	.align	4


	//----- nvinfo : EIATTR_CUDA_API_VERSION
	.align		4
        /*0000*/ 	.byte	0x04, 0x37
        /*0002*/ 	.short	(.L_9 - .L_8)
.L_8:
        /*0004*/ 	.word	0x0000007b


	//----- nvinfo : EIATTR_SW2861232_WAR
	.align		4
.L_9:
        /*0008*/ 	.byte	0x01, 0x35
	.zero		2


	//----- nvinfo : EIATTR_PARAM_CBANK
	.align		4
        /*000c*/ 	.byte	0x04, 0x0a
        /*000e*/ 	.short	(.L_11 - .L_10)
	.align		4
.L_10:
        /*0010*/ 	.word	index@(.nv.constant0.triton_mm)
        /*0014*/ 	.short	0x0160
        /*0016*/ 	.short	0x001c


	//----- nvinfo : EIATTR_CBANK_PARAM_SIZE
	.align		4
.L_11:
        /*0018*/ 	.byte	0x03, 0x19
        /*001a*/ 	.short	0x001c


	//----- nvinfo : EIATTR_KPARAM_INFO
	.align		4
        /*001c*/ 	.byte	0x04, 0x17
        /*001e*/ 	.short	(.L_13 - .L_12)
.L_12:
        /*0020*/ 	.word	0x00000000
        /*0024*/ 	.short	0x0003
        /*0026*/ 	.short	0x0018
        /*0028*/ 	.byte	0x00, 0xf0, 0x11, 0x00


	//----- nvinfo : EIATTR_KPARAM_INFO
	.align		4
.L_13:
        /*002c*/ 	.byte	0x04, 0x17
        /*002e*/ 	.short	(.L_15 - .L_14)
.L_14:
        /*0030*/ 	.word	0x00000000
        /*0034*/ 	.short	0x0002
        /*0036*/ 	.short	0x0010
        /*0038*/ 	.byte	0x00, 0xf0, 0x21, 0x00


	//----- nvinfo : EIATTR_KPARAM_INFO
	.align		4
.L_15:
        /*003c*/ 	.byte	0x04, 0x17
        /*003e*/ 	.short	(.L_17 - .L_16)
.L_16:
        /*0040*/ 	.word	0x00000000
        /*0044*/ 	.short	0x0001
        /*0046*/ 	.short	0x0008
        /*0048*/ 	.byte	0x00, 0xf0, 0x21, 0x00


	//----- nvinfo : EIATTR_KPARAM_INFO
	.align		4
.L_17:
        /*004c*/ 	.byte	0x04, 0x17
        /*004e*/ 	.short	(.L_19 - .L_18)
.L_18:
        /*0050*/ 	.word	0x00000000
        /*0054*/ 	.short	0x0000
        /*0056*/ 	.short	0x0000
        /*0058*/ 	.byte	0x00, 0xf0, 0x21, 0x00


	//----- nvinfo : EIATTR_MAXREG_COUNT
	.align		4
.L_19:
        /*005c*/ 	.byte	0x03, 0x1b
        /*005e*/ 	.short	0x00ff


	//----- nvinfo : EIATTR_EXIT_INSTR_OFFSETS
	.align		4
        /*0060*/ 	.byte	0x04, 0x1c
        /*0062*/ 	.short	(.L_21 - .L_20)


	//   ....[0]....
.L_20:
        /*0064*/ 	.word	0x00000040


	//   ....[1]....
        /*0068*/ 	.word	0x000141d0


	//   ....[2]....
        /*006c*/ 	.word	0x00014220


	//----- nvinfo : EIATTR_MAX_THREADS
	.align		4
.L_21:
        /*0070*/ 	.byte	0x04, 0x05
        /*0072*/ 	.short	(.L_23 - .L_22)
.L_22:
        /*0074*/ 	.word	0x00000080
        /*0078*/ 	.word	0x00000001
        /*007c*/ 	.word	0x00000001
.L_23:


//--------------------- .nv.rel.action            --------------------------
	.section	.nv.rel.action,"",@"SHT_CUDA_RELOCINFO"
	.align	8
	.sectionentsize	8
        /*0000*/ 	.byte	0x73, 0x00, 0x00, 0x00, 0x00, 0x00, 0x00, 0x00, 0x00, 0x00, 0x00, 0x11, 0x25, 0x00, 0x05, 0x36


//--------------------- .nv.constant0.triton_mm   --------------------------
	.section	.nv.constant0.triton_mm,"a",@progbits
	.align	4
.nv.constant0.triton_mm:
	.zero		380


//--------------------- .text.triton_mm           --------------------------
	.section	.text.triton_mm,"ax",@progbits
	.sectionflags	@"SHF_BARRIERS=1"
	.sectioninfo	@"SHI_REGISTERS=254"
	.align	128
        .global         triton_mm
        .type           triton_mm,@function
        .size           triton_mm,(.L_x_3 - triton_mm)
        .other          triton_mm,@"STO_CUDA_ENTRY STV_DEFAULT"
triton_mm:
.text.triton_mm:
[----:B------:R-:W-:-:S02]  /*0000*/  MOV R1, c[0x0][0x28] ;  /* 0x00000a0000017a02 */ /* 0x000fc40000000f00 */
[----:B------:R-:W-:-:S05]  /*0010*/  MOV R0, c[0x0][0x178] ;  /* 0x00005e0000007a02 */ /* 0x000fca0000000f00 */
[----:B------:R-:W-:-:S05]  /*0020*/  IMAD R2, R0, 0x1900, RZ ;  /* 0x0000190000027824 */ /* 0x000fca00078e02ff */
[----:B------:R-:W-:-:S13]  /*0030*/  ISETP.NE.AND P0, PT, R2, RZ, PT ;  /* 0x000000ff0200720c */ /* 0x000fda0003f05270 */
[----:B------:R-:W-:Y:S05]  /*0040*/  @!P0 EXIT ;  /* 0x000000000000894d */ /* 0x000fea0003800000 */
[----:B------:R-:W1:Y:S01]  /*0050*/  S2R R9, SR_CTAID.X ;  /* 0x0000000000097919 */ /* 0x000e620000002500 */
[----:B------:R-:W-:Y:S01]  /*0060*/  IMAD R0, R0, 0x32, RZ ;  /* 0x0000003200007824 */ /* 0x000fe200078e02ff */
[----:B------:R-:W-:Y:S01]  /*0070*/  ULDC.64 UR8, c[0x0][0x118] ;  /* 0x0000460000087ab9 */ /* 0x000fe20000000a00 */
[----:B------:R-:W-:Y:S01]  /*0080*/  MOV R144, 0x1 ;  /* 0x0000000100907802 */ /* 0x000fe20000000f00 */
[----:B------:R-:W2:Y:S01]  /*0090*/  S2R R40, SR_TID.X ;  /* 0x0000000000287919 */ /* 0x000ea20000002100 */
[----:B------:R-:W-:Y:S01]  /*00a0*/  MOV R143, 0xffffffc0 ;  /* 0xffffffc0008f7802 */ /* 0x000fe20000000f00 */
[----:B------:R-:W-:Y:S01]  /*00b0*/  CS2R R76, SRZ ;  /* 0x00000000004c7805 */ /* 0x000fe2000001ff00 */
[----:B------:R-:W-:Y:S01]  /*00c0*/  IADD3 R2, R0, 0x3f, RZ ;  /* 0x0000003f00027810 */ /* 0x000fe20007ffe0ff */
[----:B------:R-:W-:Y:S01]  /*00d0*/  CS2R R78, SRZ ;  /* 0x00000000004e7805 */ /* 0x000fe2000001ff00 */
[----:B------:R-:W-:Y:S01]  /*00e0*/  IABS R16, R0 ;  /* 0x0000000000107213 */ /* 0x000fe20000000000 */
[----:B------:R-:W-:Y:S01]  /*00f0*/  CS2R R120, SRZ ;  /* 0x0000000000787805 */ /* 0x000fe2000001ff00 */
[----:B------:R-:W-:Y:S01]  /*0100*/  SHF.R.S32.HI R3, RZ, 0x1f, R2 ;  /* 0x0000001fff037819 */ /* 0x000fe20000011402 */
[----:B------:R-:W-:Y:S01]  /*0110*/  CS2R R122, SRZ ;  /* 0x00000000007a7805 */ /* 0x000fe2000001ff00 */
[----:B------:R-:W-:Y:S01]  /*0120*/  CS2R R88, SRZ ;  /* 0x0000000000587805 */ /* 0x000fe2000001ff00 */
[----:B------:R-:W-:Y:S01]  /*0130*/  CS2R R90, SRZ ;  /* 0x00000000005a7805 */ /* 0x000fe2000001ff00 */
[----:B------:R-:W-:Y:S01]  /*0140*/  LEA.HI R3, R3, R2, RZ, 0x6 ;  /* 0x0000000203037211 */ /* 0x000fe200078f30ff */
[----:B------:R-:W-:Y:S01]  /*0150*/  CS2R R84, SRZ ;  /* 0x0000000000547805 */ /* 0x000fe2000001ff00 */
[----:B------:R-:W-:Y:S01]  /*0160*/  CS2R R86, SRZ ;  /* 0x0000000000567805 */ /* 0x000fe2000001ff00 */
[----:B------:R-:W-:Y:S01]  /*0170*/  CS2R R112, SRZ ;  /* 0x0000000000707805 */ /* 0x000fe2000001ff00 */
[----:B------:R-:W-:Y:S01]  /*0180*/  CS2R R114, SRZ ;  /* 0x0000000000727805 */ /* 0x000fe2000001ff00 */
[----:B------:R-:W-:Y:S01]  /*0190*/  CS2R R104, SRZ ;  /* 0x0000000000687805 */ /* 0x000fe2000001ff00 */
[----:B------:R-:W-:Y:S01]  /*01a0*/  CS2R R106, SRZ ;  /* 0x00000000006a7805 */ /* 0x000fe2000001ff00 */
[----:B------:R-:W-:Y:S01]  /*01b0*/  CS2R R92, SRZ ;  /* 0x00000000005c7805 */ /* 0x000fe2000001ff00 */
[----:B------:R-:W-:Y:S01]  /*01c0*/  CS2R R94, SRZ ;  /* 0x00000000005e7805 */ /* 0x000fe2000001ff00 */
[----:B-1----:R-:W-:Y:S01]  /*01d0*/  SHF.R.S32.HI R4, RZ, 0x1f, R9 ;  /* 0x0000001fff047819 */ /* 0x002fe20000011409 */
[----:B------:R-:W-:Y:S01]  /*01e0*/  CS2R R96, SRZ ;  /* 0x0000000000607805 */ /* 0x000fe2000001ff00 */
[----:B------:R-:W-:Y:S01]  /*01f0*/  ISETP.GE.AND P1, PT, R9, RZ, PT ;  /* 0x000000ff0900720c */ /* 0x000fe20003f26270 */
[----:B------:R-:W-:Y:S01]  /*0200*/  CS2R R98, SRZ ;  /* 0x0000000000627805 */ /* 0x000fe2000001ff00 */
[----:B------:R-:W-:Y:S01]  /*0210*/  LEA.HI R4, R4, R9, RZ, 0x3 ;  /* 0x0000000904047211 */ /* 0x000fe200078f18ff */
[----:B------:R-:W-:Y:S01]  /*0220*/  CS2R R108, SRZ ;  /* 0x00000000006c7805 */ /* 0x000fe2000001ff00 */
[----:B--2---:R-:W-:Y:S01]  /*0230*/  SHF.R.U32.HI R12, RZ, 0x4, R40 ;  /* 0x00000004ff0c7819 */ /* 0x004fe20000011628 */
[----:B------:R-:W-:Y:S01]  /*0240*/  CS2R R110, SRZ ;  /* 0x00000000006e7805 */ /* 0x000fe2000001ff00 */
[----:B------:R-:W-:Y:S01]  /*0250*/  LOP3.LUT R4, R4, 0xfffffff8, RZ, 0xc0, !PT ;  /* 0xfffffff804047812 */ /* 0x000fe200078ec0ff */
[----:B------:R-:W-:Y:S01]  /*0260*/  CS2R R128, SRZ ;  /* 0x0000000000807805 */ /* 0x000fe2000001ff00 */
[----:B------:R-:W-:Y:S01]  /*0270*/  SGXT.U32 R12, R12, 0x3 ;  /* 0x000000030c0c781a */ /* 0x000fe20000000000 */
[----:B------:R-:W-:Y:S01]  /*0280*/  CS2R R130, SRZ ;  /* 0x0000000000827805 */ /* 0x000fe2000001ff00 */
[----:B------:R-:W-:Y:S01]  /*0290*/  LEA.HI.SX32 R3, R3, -R4, 0x1a ;  /* 0x8000000403037211 */ /* 0x000fe200078fd2ff */
[----:B------:R-:W-:Y:S01]  /*02a0*/  UMOV UR4, URZ ;  /* 0x0000003f00047c82 */ /* 0x000fe20008000000 */
[----:B------:R-:W-:Y:S01]  /*02b0*/  SHF.L.U32 R145, R40, 0x2, RZ ;  /* 0x0000000228917819 */ /* 0x000fe200000006ff */
[----:B------:R-:W-:Y:S01]  /*02c0*/  UMOV UR6, URZ ;  /* 0x0000003f00067c82 */ /* 0x000fe20008000000 */
[----:B------:R-:W-:Y:S01]  /*02d0*/  IMNMX R5, R3, 0x8, PT ;  /* 0x0000000803057817 */ /* 0x000fe20003800200 */
[----:B------:R-:W-:Y:S01]  /*02e0*/  UMOV UR7, URZ ;  /* 0x0000003f00077c82 */ /* 0x000fe20008000000 */
[----:B------:R-:W-:Y:S01]  /*02f0*/  LOP3.LUT R17, R145, 0x3c, RZ, 0xc0, !PT ;  /* 0x0000003c91117812 */ /* 0x000fe200078ec0ff */
[----:B------:R-:W-:Y:S01]  /*0300*/  UMOV UR5, URZ ;  /* 0x0000003f00057c82 */ /* 0x000fe20008000000 */
[----:B------:R-:W-:-:S02]  /*0310*/  IABS R11, R5 ;  /* 0x00000005000b7213 */ /* 0x000fc40000000000 */
[----:B------:R-:W-:Y:S02]  /*0320*/  LEA R169, R12, R17, 0x6 ;  /* 0x000000110ca97211 */ /* 0x000fe400078e30ff */
[----:B------:R-:W1:Y:S01]  /*0330*/  I2F.RP R6, R11 ;  /* 0x0000000b00067306 */ /* 0x000e620000209400 */
[----:B------:R-:W-:Y:S02]  /*0340*/  SHF.L.U32 R146, R40, 0x3, RZ ;  /* 0x0000000328927819 */ /* 0x000fe400000006ff */
[----:B------:R-:W-:Y:S02]  /*0350*/  SHF.L.U32 R169, R169, 0x2, RZ ;  /* 0x00000002a9a97819 */ /* 0x000fe400000006ff */
[----:B------:R-:W-:Y:S02]  /*0360*/  LOP3.LUT R145, R145, 0x7c, RZ, 0xc0, !PT ;  /* 0x0000007c91917812 */ /* 0x000fe400078ec0ff */
[----:B------:R-:W-:Y:S01]  /*0370*/  LOP3.LUT R146, R146, 0xf00, RZ, 0xc0, !PT ;  /* 0x00000f0092927812 */ /* 0x000fe200078ec0ff */
[----:B-1----:R-:W1:Y:S02]  /*0380*/  MUFU.RCP R6, R6 ;  /* 0x0000000600067308 */ /* 0x002e640000001000 */
[----:B-1----:R-:W-:-:S02]  /*0390*/  IADD3 R2, R6, 0xffffffe, RZ ;  /* 0x0ffffffe06027810 */ /* 0x002fc40007ffe0ff */
[----:B------:R-:W-:-:S04]  /*03a0*/  IABS R6, R9 ;  /* 0x0000000900067213 */ /* 0x000fc80000000000 */
[----:B------:R1:W2:Y:S02]  /*03b0*/  F2I.FTZ.U32.TRUNC.NTZ R3, R2 ;  /* 0x0000000200037305 */ /* 0x0002a4000021f000 */
[----:B-1----:R-:W-:Y:S02]  /*03c0*/  MOV R2, RZ ;  /* 0x000000ff00027202 */ /* 0x002fe40000000f00 */
[----:B--2---:R-:W-:-:S05]  /*03d0*/  IADD3 R8, RZ, -R3, RZ ;  /* 0x80000003ff087210 */ /* 0x004fca0007ffe0ff */
[----:B------:R-:W-:Y:S01]  /*03e0*/  IMAD R7, R8, R11, RZ ;  /* 0x0000000b08077224 */ /* 0x000fe200078e02ff */
[----:B------:R-:W-:-:S03]  /*03f0*/  IABS R8, R5 ;  /* 0x0000000500087213 */ /* 0x000fc60000000000 */
[----:B------:R-:W-:Y:S01]  /*0400*/  IMAD.HI.U32 R3, R3, R7, R2 ;  /* 0x0000000703037227 */ /* 0x000fe200078e0002 */
[----:B------:R-:W-:Y:S01]  /*0410*/  IADD3 R13, RZ, -R8, RZ ;  /* 0x80000008ff0d7210 */ /* 0x000fe20007ffe0ff */
[----:B------:R-:W1:Y:S04]  /*0420*/  I2F.RP R7, R16 ;  /* 0x0000001000077306 */ /* 0x000e680000209400 */
[----:B------:R-:W-:-:S04]  /*0430*/  IMAD.HI.U32 R2, R3, R6, RZ ;  /* 0x0000000603027227 */ /* 0x000fc800078e00ff */
[----:B------:R-:W-:Y:S01]  /*0440*/  IMAD R2, R2, R13, R6 ;  /* 0x0000000d02027224 */ /* 0x000fe200078e0206 */
[----:B------:R-:W-:-:S04]  /*0450*/  IADD3 R6, -R4, R9, RZ ;  /* 0x0000000904067210 */ /* 0x000fc80007ffe1ff */
[----:B------:R-:W-:Y:S02]  /*0460*/  ISETP.GT.U32.AND P0, PT, R11, R2, PT ;  /* 0x000000020b00720c */ /* 0x000fe40003f04070 */
[----:B------:R-:W-:Y:S01]  /*0470*/  IABS R10, R6 ;  /* 0x00000006000a7213 */ /* 0x000fe20000000000 */
[----:B-1----:R-:W1:Y:S04]  /*0480*/  MUFU.RCP R7, R7 ;  /* 0x0000000700077308 */ /* 0x002e680000001000 */
[----:B------:R-:W-:-:S04]  /*0490*/  IMAD.HI.U32 R8, R3, R10, RZ ;  /* 0x0000000a03087227 */ /* 0x000fc800078e00ff */
[----:B------:R-:W-:Y:S02]  /*04a0*/  IMAD R10, R8, R13, R10 ;  /* 0x0000000d080a7224 */ /* 0x000fe400078e020a */
[----:B------:R-:W-:-:S03]  /*04b0*/  @!P0 IADD3 R2, R2, -R11, RZ ;  /* 0x8000000b02028210 */ /* 0x000fc60007ffe0ff */
[C---:B------:R-:W-:Y:S02]  /*04c0*/  ISETP.GT.U32.AND P2, PT, R11.reuse, R10, PT ;  /* 0x0000000a0b00720c */ /* 0x040fe40003f44070 */
[----:B------:R-:W-:Y:S02]  /*04d0*/  ISETP.GT.U32.AND P0, PT, R11, R2, PT ;  /* 0x000000020b00720c */ /* 0x000fe40003f04070 */
[----:B-1----:R-:W-:Y:S02]  /*04e0*/  IADD3 R3, R7, 0xffffffe, RZ ;  /* 0x0ffffffe07037810 */ /* 0x002fe40007ffe0ff */
[----:B------:R-:W-:-:S04]  /*04f0*/  LOP3.LUT R7, RZ, R5, RZ, 0x33, !PT ;  /* 0x00000005ff077212 */ /* 0x000fc800078e33ff */
[----:B------:R-:W1:Y:S03]  /*0500*/  F2I.FTZ.U32.TRUNC.NTZ R3, R3 ;  /* 0x0000000300037305 */ /* 0x000e66000021f000 */
[-C--:B------:R-:W-:Y:S02]  /*0510*/  @!P2 IADD3 R10, R10, -R11.reuse, RZ ;  /* 0x8000000b0a0aa210 */ /* 0x080fe40007ffe0ff */
[-C--:B------:R-:W-:Y:S02]  /*0520*/  @!P0 IADD3 R2, R2, -R11.reuse, RZ ;  /* 0x8000000b02028210 */ /* 0x080fe40007ffe0ff */
[----:B------:R-:W-:Y:S02]  /*0530*/  ISETP.NE.AND P0, PT, R5, RZ, PT ;  /* 0x000000ff0500720c */ /* 0x000fe40003f05270 */
[----:B------:R-:W-:Y:S02]  /*0540*/  @!P1 IADD3 R2, -R2, RZ, RZ ;  /* 0x000000ff02029210 */ /* 0x000fe40007ffe1ff */
[----:B------:R-:W-:-:S02]  /*0550*/  ISETP.GE.U32.AND P1, PT, R10, R11, PT ;  /* 0x0000000b0a00720c */ /* 0x000fc40003f26070 */
[----:B------:R-:W-:Y:S02]  /*0560*/  SEL R9, R7, R2, !P0 ;  /* 0x0000000207097207 */ /* 0x000fe40004000000 */
[----:B------:R-:W-:Y:S02]  /*0570*/  LOP3.LUT R5, R6, R5, RZ, 0x3c, !PT ;  /* 0x0000000506057212 */ /* 0x000fe400078e3cff */
[----:B-1----:R-:W-:Y:S02]  /*0580*/  IADD3 R2, RZ, -R3, RZ ;  /* 0x80000003ff027210 */ /* 0x002fe40007ffe0ff */
[----:B------:R-:W-:Y:S02]  /*0590*/  IADD3 R4, R4, R9, RZ ;  /* 0x0000000904047210 */ /* 0x000fe40007ffe0ff */
[----:B------:R-:W-:Y:S02]  /*05a0*/  MOV R9, R2 ;  /* 0x0000000200097202 */ /* 0x000fe40000000f00 */
[----:B------:R-:W-:-:S02]  /*05b0*/  SHF.L.U32 R4, R4, 0x6, RZ ;  /* 0x0000000604047819 */ /* 0x000fc400000006ff */
[----:B------:R-:W-:Y:S01]  /*05c0*/  MOV R2, RZ ;  /* 0x000000ff00027202 */ /* 0x000fe20000000f00 */
[----:B------:R-:W-:Y:S01]  /*05d0*/  IMAD R9, R9, R16, RZ ;  /* 0x0000001009097224 */ /* 0x000fe200078e02ff */
[C---:B------:R-:W-:Y:S02]  /*05e0*/  LOP3.LUT R11, R4.reuse, R12, RZ, 0xfc, !PT ;  /* 0x0000000c040b7212 */ /* 0x040fe400078efcff */
[----:B------:R-:W-:Y:S01]  /*05f0*/  IABS R10, R0 ;  /* 0x00000000000a7213 */ /* 0x000fe20000000000 */
[----:B------:R-:W-:Y:S01]  /*0600*/  IMAD.HI.U32 R2, R3, R9, R2 ;  /* 0x0000000903027227 */ /* 0x000fe200078e0002 */
[----:B------:R-:W-:Y:S02]  /*0610*/  IABS R6, R11 ;  /* 0x0000000b00067213 */ /* 0x000fe40000000000 */
[----:B------:R-:W-:Y:S02]  /*0620*/  LOP3.LUT R13, R4, 0x8, R12, 0xfe, !PT ;  /* 0x00000008040d7812 */ /* 0x000fe400078efe0c */
[----:B------:R-:W-:Y:S01]  /*0630*/  IADD3 R18, RZ, -R10, RZ ;  /* 0x8000000aff127210 */ /* 0x000fe20007ffe0ff */
[----:B------:R-:W-:Y:S01]  /*0640*/  IMAD.HI.U32 R3, R2, R6, RZ ;  /* 0x0000000602037227 */ /* 0x000fe200078e00ff */
[----:B------:R-:W-:-:S02]  /*0650*/  IABS R9, R13 ;  /* 0x0000000d00097213 */ /* 0x000fc40000000000 */
[----:B------:R-:W-:Y:S01]  /*0660*/  ISETP.GE.AND P3, PT, R5, RZ, PT ;  /* 0x000000ff0500720c */ /* 0x000fe20003f66270 */
[-C--:B------:R-:W-:Y:S01]  /*0670*/  IMAD R3, R3, R18.reuse, R6 ;  /* 0x0000001203037224 */ /* 0x080fe200078e0206 */
[----:B------:R-:W-:Y:S01]  /*0680*/  @!P2 IADD3 R8, R8, 0x1, RZ ;  /* 0x000000010808a810 */ /* 0x000fe20007ffe0ff */
[----:B------:R-:W-:Y:S01]  /*0690*/  IMAD.HI.U32 R5, R2, R9, RZ ;  /* 0x0000000902057227 */ /* 0x000fe200078e00ff */
[--C-:B------:R-:W-:Y:S02]  /*06a0*/  LOP3.LUT R10, R4, 0x18, R12.reuse, 0xfe, !PT ;  /* 0x00000018040a7812 */ /* 0x100fe400078efe0c */
[----:B------:R-:W-:Y:S01]  /*06b0*/  @P1 IADD3 R8, R8, 0x1, RZ ;  /* 0x0000000108081810 */ /* 0x000fe20007ffe0ff */
[----:B------:R-:W-:Y:S01]  /*06c0*/  IMAD R6, R5, R18, R9 ;  /* 0x0000001205067224 */ /* 0x000fe200078e0209 */
[----:B------:R-:W-:Y:S02]  /*06d0*/  ISETP.GT.U32.AND P2, PT, R16, R3, PT ;  /* 0x000000031000720c */ /* 0x000fe40003f44070 */
[----:B------:R-:W-:-:S02]  /*06e0*/  LOP3.LUT R5, R4, 0x10, R12, 0xfe, !PT ;  /* 0x0000001004057812 */ /* 0x000fc400078efe0c */
[----:B------:R-:W-:Y:S02]  /*06f0*/  IABS R9, R10 ;  /* 0x0000000a00097213 */ /* 0x000fe40000000000 */
[----:B------:R-:W-:Y:S02]  /*0700*/  @!P3 IADD3 R8, -R8, RZ, RZ ;  /* 0x000000ff0808b210 */ /* 0x000fe40007ffe1ff */
[----:B------:R-:W-:Y:S02]  /*0710*/  ISETP.GT.U32.AND P3, PT, R16, R6, PT ;  /* 0x000000061000720c */ /* 0x000fe40003f64070 */
[----:B------:R-:W-:Y:S01]  /*0720*/  SEL R141, R7, R8, !P0 ;  /* 0x00000008078d7207 */ /* 0x000fe20004000000 */
[----:B------:R-:W-:Y:S01]  /*0730*/  IMAD.HI.U32 R8, R2, R9, RZ ;  /* 0x0000000902087227 */ /* 0x000fe200078e00ff */
[----:B------:R-:W-:Y:S02]  /*0740*/  IABS R7, R5 ;  /* 0x0000000500077213 */ /* 0x000fe40000000000 */
[----:B------:R-:W-:Y:S01]  /*0750*/  @!P2 IADD3 R3, R3, -R16, RZ ;  /* 0x800000100303a210 */ /* 0x000fe20007ffe0ff */
[----:B------:R-:W-:Y:S01]  /*0760*/  IMAD R8, R8, R18, R9 ;  /* 0x0000001208087224 */ /* 0x000fe200078e0209 */
[----:B------:R-:W-:Y:S01]  /*0770*/  ISETP.GE.AND P0, PT, R5, RZ, PT ;  /* 0x000000ff0500720c */ /* 0x000fe20003f06270 */
[----:B------:R-:W-:Y:S01]  /*0780*/  IMAD.HI.U32 R5, R2, R7, RZ ;  /* 0x0000000702057227 */ /* 0x000fe200078e00ff */
[----:B------:R-:W-:-:S02]  /*0790*/  ISETP.GT.U32.AND P6, PT, R16, R3, PT ;  /* 0x000000031000720c */ /* 0x000fc40003fc4070 */
[----:B------:R-:W-:Y:S01]  /*07a0*/  ISETP.GE.AND P5, PT, R13, RZ, PT ;  /* 0x000000ff0d00720c */ /* 0x000fe20003fa6270 */
[----:B------:R-:W-:Y:S01]  /*07b0*/  IMAD R7, R5, R18, R7 ;  /* 0x0000001205077224 */ /* 0x000fe200078e0207 */
[----:B------:R-:W-:Y:S02]  /*07c0*/  @!P3 IADD3 R6, R6, -R16, RZ ;  /* 0x800000100606b210 */ /* 0x000fe40007ffe0ff */
[----:B------:R-:W-:Y:S02]  /*07d0*/  LOP3.LUT R5, R4, 0x20, R12, 0xfe, !PT ;  /* 0x0000002004057812 */ /* 0x000fe400078efe0c */
[----:B------:R-:W-:Y:S02]  /*07e0*/  ISETP.GT.U32.AND P3, PT, R16, R6, PT ;  /* 0x000000061000720c */ /* 0x000fe40003f64070 */
[----:B------:R-:W-:Y:S02]  /*07f0*/  IABS R9, R5 ;  /* 0x0000000500097213 */ /* 0x000fe40000000000 */
[----:B------:R-:W-:-:S02]  /*0800*/  SHF.R.S32.HI R13, RZ, 0x18, R141 ;  /* 0x00000018ff0d7819 */ /* 0x000fc4000001148d */
[----:B------:R-:W-:Y:S02]  /*0810*/  @!P6 IADD3 R3, R3, -R16, RZ ;  /* 0x800000100303e210 */ /* 0x000fe40007ffe0ff */
[----:B------:R-:W-:Y:S02]  /*0820*/  ISETP.GT.U32.AND P6, PT, R16, R8, PT ;  /* 0x000000081000720c */ /* 0x000fe40003fc4070 */
[----:B------:R-:W-:Y:S02]  /*0830*/  SHF.L.U32 R141, R141, 0x7, RZ ;  /* 0x000000078d8d7819 */ /* 0x000fe400000006ff */
[----:B------:R-:W-:Y:S02]  /*0840*/  SGXT R13, R13, 0x1 ;  /* 0x000000010d0d781a */ /* 0x000fe40000000200 */
[----:B------:R-:W-:Y:S02]  /*0850*/  @!P3 IADD3 R6, R6, -R16, RZ ;  /* 0x800000100606b210 */ /* 0x000fe40007ffe0ff */
[----:B------:R-:W-:Y:S01]  /*0860*/  ISETP.GE.AND P3, PT, R5, RZ, PT ;  /* 0x000000ff0500720c */ /* 0x000fe20003f66270 */
[----:B------:R-:W-:Y:S01]  /*0870*/  IMAD.HI.U32 R5, R2, R9, RZ ;  /* 0x0000000902057227 */ /* 0x000fe200078e00ff */
[----:B------:R-:W-:-:S02]  /*0880*/  LOP3.LUT R20, R141, R12, RZ, 0xfc, !PT ;  /* 0x0000000c8d147212 */ /* 0x000fc400078efcff */
[----:B------:R-:W-:Y:S01]  /*0890*/  LOP3.LUT R14, R4, 0x28, R12, 0xfe, !PT ;  /* 0x00000028040e7812 */ /* 0x000fe200078efe0c */
[----:B------:R-:W-:Y:S01]  /*08a0*/  IMAD R9, R5, R18, R9 ;  /* 0x0000001205097224 */ /* 0x000fe200078e0209 */
[----:B------:R-:W-:Y:S02]  /*08b0*/  @!P6 IADD3 R8, R8, -R16, RZ ;  /* 0x800000100808e210 */ /* 0x000fe40007ffe0ff */
[----:B------:R-:W-:Y:S02]  /*08c0*/  @!P5 IADD3 R6, -R6, RZ, RZ ;  /* 0x000000ff0606d210 */ /* 0x000fe40007ffe1ff */
[----:B------:R-:W-:Y:S02]  /*08d0*/  ISETP.GT.U32.AND P5, PT, R16, R9, PT ;  /* 0x000000091000720c */ /* 0x000fe40003fa4070 */
[----:B------:R-:W-:Y:S02]  /*08e0*/  ISETP.GE.AND P1, PT, R11, RZ, PT ;  /* 0x000000ff0b00720c */ /* 0x000fe40003f26270 */
[----:B------:R-:W-:-:S02]  /*08f0*/  ISETP.GE.AND P4, PT, R10, RZ, PT ;  /* 0x000000ff0a00720c */ /* 0x000fc40003f86270 */
[----:B------:R-:W-:Y:S02]  /*0900*/  ISETP.GT.U32.AND P6, PT, R16, R8, PT ;  /* 0x000000081000720c */ /* 0x000fe40003fc4070 */
[----:B------:R-:W-:Y:S02]  /*0910*/  IABS R11, R14 ;  /* 0x0000000e000b7213 */ /* 0x000fe40000000000 */
[----:B------:R-:W-:Y:S02]  /*0920*/  LEA.HI R10, R13, R20, RZ, 0x7 ;  /* 0x000000140d0a7211 */ /* 0x000fe400078f38ff */
[----:B------:R-:W-:Y:S01]  /*0930*/  MOV R5, R3 ;  /* 0x0000000300057202 */ /* 0x000fe20000000f00 */
[----:B------:R-:W-:Y:S01]  /*0940*/  IMAD.HI.U32 R3, R2, R11, RZ ;  /* 0x0000000b02037227 */ /* 0x000fe200078e00ff */
[----:B------:R-:W-:Y:S02]  /*0950*/  LOP3.LUT R10, R10, 0xffffff80, RZ, 0xc0, !PT ;  /* 0xffffff800a0a7812 */ /* 0x000fe400078ec0ff */
[----:B------:R-:W-:-:S02]  /*0960*/  ISETP.GT.U32.AND P2, PT, R16, R7, PT ;  /* 0x000000071000720c */ /* 0x000fc40003f44070 */
[--C-:B------:R-:W-:Y:S02]  /*0970*/  LOP3.LUT R22, R141, 0x8, R12.reuse, 0xfe, !PT ;  /* 0x000000088d167812 */ /* 0x100fe400078efe0c */
[----:B------:R-:W-:Y:S01]  /*0980*/  IADD3 R20, R20, -R10, RZ ;  /* 0x8000000a14147210 */ /* 0x000fe20007ffe0ff */
[----:B------:R-:W-:Y:S01]  /*0990*/  IMAD R10, R3, R18, R11 ;  /* 0x00000012030a7224 */ /* 0x000fe200078e020b */
[--C-:B------:R-:W-:Y:S02]  /*09a0*/  LOP3.LUT R15, R4, 0x30, R12.reuse, 0xfe, !PT ;  /* 0x00000030040f7812 */ /* 0x100fe400078efe0c */
[----:B------:R-:W-:Y:S01]  /*09b0*/  LOP3.LUT R24, R141, 0x10, R12, 0xfe, !PT ;  /* 0x000000108d187812 */ /* 0x000fe200078efe0c */
[----:B------:R-:W-:Y:S01]  /*09c0*/  IMAD R29, R20, 0xac, R17 ;  /* 0x000000ac141d7824 */ /* 0x000fe200078e0211 */
[----:B------:R-:W-:Y:S02]  /*09d0*/  LEA.HI R3, R13, R22, RZ, 0x7 ;  /* 0x000000160d037211 */ /* 0x000fe400078f38ff */
[----:B------:R-:W-:-:S02]  /*09e0*/  @!P5 IADD3 R9, R9, -R16, RZ ;  /* 0x800000100909d210 */ /* 0x000fc40007ffe0ff */
[----:B------:R-:W-:Y:S02]  /*09f0*/  @!P6 IADD3 R8, R8, -R16, RZ ;  /* 0x800000100808e210 */ /* 0x000fe40007ffe0ff */
[----:B------:R-:W-:Y:S02]  /*0a00*/  ISETP.GE.AND P6, PT, R15, RZ, PT ;  /* 0x000000ff0f00720c */ /* 0x000fe40003fc6270 */
[----:B------:R-:W-:Y:S02]  /*0a10*/  LEA.HI R11, R13, R24, RZ, 0x7 ;  /* 0x000000180d0b7211 */ /* 0x000fe400078f38ff */
[----:B------:R-:W-:Y:S02]  /*0a20*/  IABS R15, R15 ;  /* 0x0000000f000f7213 */ /* 0x000fe40000000000 */
[----:B------:R-:W-:Y:S02]  /*0a30*/  LOP3.LUT R3, R3, 0xffffff80, RZ, 0xc0, !PT ;  /* 0xffffff8003037812 */ /* 0x000fe400078ec0ff */
[----:B------:R-:W-:-:S02]  /*0a40*/  ISETP.GT.U32.AND P5, PT, R16, R9, PT ;  /* 0x000000091000720c */ /* 0x000fc40003fa4070 */
[----:B------:R-:W-:Y:S02]  /*0a50*/  LOP3.LUT R11, R11, 0xffffff80, RZ, 0xc0, !PT ;  /* 0xffffff800b0b7812 */ /* 0x000fe400078ec0ff */
[----:B------:R-:W-:Y:S01]  /*0a60*/  IADD3 R22, R22, -R3, RZ ;  /* 0x8000000316167210 */ /* 0x000fe20007ffe0ff */
[----:B------:R-:W-:Y:S01]  /*0a70*/  IMAD.HI.U32 R3, R2, R15, RZ ;  /* 0x0000000f02037227 */ /* 0x000fe200078e00ff */
[----:B------:R-:W-:Y:S02]  /*0a80*/  @!P2 IADD3 R7, R7, -R16, RZ ;  /* 0x800000100707a210 */ /* 0x000fe40007ffe0ff */
[----:B------:R-:W-:Y:S01]  /*0a90*/  @!P1 IADD3 R5, -R5, RZ, RZ ;  /* 0x000000ff05059210 */ /* 0x000fe20007ffe1ff */
[----:B------:R-:W-:Y:S01]  /*0aa0*/  IMAD R31, R22, 0xac, R17 ;  /* 0x000000ac161f7824 */ /* 0x000fe200078e0211 */
[----:B------:R-:W-:Y:S01]  /*0ab0*/  IADD3 R24, R24, -R11, RZ ;  /* 0x8000000b18187210 */ /* 0x000fe20007ffe0ff */
[----:B------:R-:W-:Y:S01]  /*0ac0*/  IMAD R11, R3, R18, R15 ;  /* 0x00000012030b7224 */ /* 0x000fe200078e020f */
[----:B------:R-:W-:-:S02]  /*0ad0*/  ISETP.GT.U32.AND P1, PT, R16, R7, PT ;  /* 0x000000071000720c */ /* 0x000fc40003f24070 */
[----:B------:R-:W-:Y:S01]  /*0ae0*/  @!P5 IADD3 R9, R9, -R16, RZ ;  /* 0x800000100909d210 */ /* 0x000fe20007ffe0ff */
[----:B------:R-:W-:Y:S01]  /*0af0*/  IMAD R33, R24, 0xac, R17 ;  /* 0x000000ac18217824 */ /* 0x000fe200078e0211 */
[----:B------:R-:W-:Y:S02]  /*0b00*/  ISETP.GT.U32.AND P5, PT, R16, R11, PT ;  /* 0x0000000b1000720c */ /* 0x000fe40003fa4070 */
[----:B------:R-:W-:Y:S02]  /*0b10*/  SHF.R.U32.HI R3, RZ, 0x5, R40 ;  /* 0x00000005ff037819 */ /* 0x000fe40000011628 */
[----:B------:R-:W-:Y:S02]  /*0b20*/  LOP3.LUT R26, R141, 0x18, R12, 0xfe, !PT ;  /* 0x000000188d1a7812 */ /* 0x000fe400078efe0c */
[----:B------:R-:W-:Y:S02]  /*0b30*/  SGXT.U32 R3, R3, 0x2 ;  /* 0x000000020303781a */ /* 0x000fe40000000000 */
[----:B------:R-:W-:-:S02]  /*0b40*/  ISETP.GE.AND P2, PT, R14, RZ, PT ;  /* 0x000000ff0e00720c */ /* 0x000fc40003f46270 */
[----:B------:R-:W-:Y:S02]  /*0b50*/  @!P1 IADD3 R7, R7, -R16, RZ ;  /* 0x8000001007079210 */ /* 0x000fe40007ffe0ff */
[----:B------:R-:W-:Y:S02]  /*0b60*/  ISETP.GT.U32.AND P1, PT, R16, R10, PT ;  /* 0x0000000a1000720c */ /* 0x000fe40003f24070 */
[C---:B------:R-:W-:Y:S02]  /*0b70*/  LOP3.LUT R142, R4.reuse, R3, RZ, 0xfc, !PT ;  /* 0x00000003048e7212 */ /* 0x040fe400078efcff */
[----:B------:R-:W-:Y:S02]  /*0b80*/  LOP3.LUT R4, R4, 0x38, R12, 0xfe, !PT ;  /* 0x0000003804047812 */ /* 0x000fe400078efe0c */
[----:B------:R-:W-:Y:S02]  /*0b90*/  @!P5 IADD3 R11, R11, -R16, RZ ;  /* 0x800000100b0bd210 */ /* 0x000fe40007ffe0ff */
[----:B------:R-:W-:-:S02]  /*0ba0*/  IABS R15, R4 ;  /* 0x00000004000f7213 */ /* 0x000fc40000000000 */
[----:B------:R-:W-:Y:S02]  /*0bb0*/  ISETP.GT.U32.AND P5, PT, R16, R11, PT ;  /* 0x0000000b1000720c */ /* 0x000fe40003fa4070 */
[----:B------:R-:W-:Y:S01]  /*0bc0*/  LEA.HI R14, R13, R26, RZ, 0x7 ;  /* 0x0000001a0d0e7211 */ /* 0x000fe200078f38ff */
[----:B------:R-:W-:Y:S01]  /*0bd0*/  IMAD.HI.U32 R2, R2, R15, RZ ;  /* 0x0000000f02027227 */ /* 0x000fe200078e00ff */
[----:B------:R-:W-:Y:S02]  /*0be0*/  @!P1 IADD3 R10, R10, -R16, RZ ;  /* 0x800000100a0a9210 */ /* 0x000fe40007ffe0ff */
[----:B------:R-:W-:Y:S01]  /*0bf0*/  LOP3.LUT R14, R14, 0xffffff80, RZ, 0xc0, !PT ;  /* 0xffffff800e0e7812 */ /* 0x000fe200078ec0ff */
[----:B------:R-:W-:Y:S01]  /*0c00*/  IMAD R2, R2, R18, R15 ;  /* 0x0000001202027224 */ /* 0x000fe200078e020f */
[----:B------:R-:W-:Y:S02]  /*0c10*/  ISETP.GT.U32.AND P1, PT, R16, R10, PT ;  /* 0x0000000a1000720c */ /* 0x000fe40003f24070 */
[----:B------:R-:W-:-:S02]  /*0c20*/  LOP3.LUT R28, R141, 0x20, R12, 0xfe, !PT ;  /* 0x000000208d1c7812 */ /* 0x000fc400078efe0c */
[----:B------:R-:W-:Y:S02]  /*0c30*/  IADD3 R26, R26, -R14, RZ ;  /* 0x8000000e1a1a7210 */ /* 0x000fe40007ffe0ff */
[----:B------:R-:W-:Y:S02]  /*0c40*/  @!P5 IADD3 R11, R11, -R16, RZ ;  /* 0x800000100b0bd210 */ /* 0x000fe40007ffe0ff */
[----:B------:R-:W-:Y:S01]  /*0c50*/  ISETP.GT.U32.AND P5, PT, R16, R2, PT ;  /* 0x000000021000720c */ /* 0x000fe20003fa4070 */
[----:B------:R-:W-:Y:S01]  /*0c60*/  IMAD R35, R26, 0xac, R17 ;  /* 0x000000ac1a237824 */ /* 0x000fe200078e0211 */
[----:B------:R-:W-:Y:S02]  /*0c70*/  LEA.HI R14, R13, R28, RZ, 0x7 ;  /* 0x0000001c0d0e7211 */ /* 0x000fe400078f38ff */
[----:B------:R-:W-:Y:S02]  /*0c80*/  LOP3.LUT R30, R141, 0x28, R12, 0xfe, !PT ;  /* 0x000000288d1e7812 */ /* 0x000fe400078efe0c */
[----:B------:R-:W-:-:S02]  /*0c90*/  LOP3.LUT R14, R14, 0xffffff80, RZ, 0xc0, !PT ;  /* 0xffffff800e0e7812 */ /* 0x000fc400078ec0ff */
[C-C-:B------:R-:W-:Y:S02]  /*0ca0*/  LOP3.LUT R32, R141.reuse, 0x30, R12.reuse, 0xfe, !PT ;  /* 0x000000308d207812 */ /* 0x140fe400078efe0c */
[----:B------:R-:W-:Y:S02]  /*0cb0*/  LOP3.LUT R34, R141, 0x38, R12, 0xfe, !PT ;  /* 0x000000388d227812 */ /* 0x000fe400078efe0c */
[----:B------:R-:W-:Y:S02]  /*0cc0*/  @!P1 IADD3 R10, R10, -R16, RZ ;  /* 0x800000100a0a9210 */ /* 0x000fe40007ffe0ff */
[----:B------:R-:W-:Y:S02]  /*0cd0*/  IADD3 R28, R28, -R14, RZ ;  /* 0x8000000e1c1c7210 */ /* 0x000fe40007ffe0ff */
[----:B------:R-:W-:Y:S02]  /*0ce0*/  ISETP.GE.AND P1, PT, R4, RZ, PT ;  /* 0x000000ff0400720c */ /* 0x000fe40003f26270 */
[C---:B------:R-:W-:Y:S01]  /*0cf0*/  LEA.HI R3, R13.reuse, R30, RZ, 0x7 ;  /* 0x0000001e0d037211 */ /* 0x040fe200078f38ff */
[----:B------:R-:W-:Y:S01]  /*0d00*/  IMAD R37, R28, 0xac, R17 ;  /* 0x000000ac1c257824 */ /* 0x000fe200078e0211 */
[----:B------:R-:W-:-:S02]  /*0d10*/  LEA.HI R4, R13, R32, RZ, 0x7 ;  /* 0x000000200d047211 */ /* 0x000fc400078f38ff */
[----:B------:R-:W-:Y:S02]  /*0d20*/  LEA.HI R14, R13, R34, RZ, 0x7 ;  /* 0x000000220d0e7211 */ /* 0x000fe400078f38ff */
[----:B------:R-:W-:Y:S02]  /*0d30*/  @!P5 IADD3 R2, R2, -R16, RZ ;  /* 0x800000100202d210 */ /* 0x000fe40007ffe0ff */
[----:B------:R-:W-:Y:S02]  /*0d40*/  LOP3.LUT R3, R3, 0xffffff80, RZ, 0xc0, !PT ;  /* 0xffffff8003037812 */ /* 0x000fe400078ec0ff */
[----:B------:R-:W-:Y:S02]  /*0d50*/  LOP3.LUT R4, R4, 0xffffff80, RZ, 0xc0, !PT ;  /* 0xffffff8004047812 */ /* 0x000fe400078ec0ff */
[----:B------:R-:W-:Y:S02]  /*0d60*/  LOP3.LUT R14, R14, 0xffffff80, RZ, 0xc0, !PT ;  /* 0xffffff800e0e7812 */ /* 0x000fe400078ec0ff */
[----:B------:R-:W-:-:S02]  /*0d70*/  LOP3.LUT R36, R141, 0x40, R12, 0xfe, !PT ;  /* 0x000000408d247812 */ /* 0x000fc400078efe0c */
[C-C-:B------:R-:W-:Y:S02]  /*0d80*/  LOP3.LUT R38, R141.reuse, 0x48, R12.reuse, 0xfe, !PT ;  /* 0x000000488d267812 */ /* 0x140fe400078efe0c */
[----:B------:R-:W-:Y:S02]  /*0d90*/  LOP3.LUT R42, R141, 0x50, R12, 0xfe, !PT ;  /* 0x000000508d2a7812 */ /* 0x000fe400078efe0c */
[----:B------:R-:W-:Y:S02]  /*0da0*/  ISETP.GT.U32.AND P5, PT, R16, R2, PT ;  /* 0x000000021000720c */ /* 0x000fe40003fa4070 */
[----:B------:R-:W-:Y:S02]  /*0db0*/  IADD3 R30, R30, -R3, RZ ;  /* 0x800000031e1e7210 */ /* 0x000fe40007ffe0ff */
[----:B------:R-:W-:Y:S02]  /*0dc0*/  IADD3 R32, R32, -R4, RZ ;  /* 0x8000000420207210 */ /* 0x000fe40007ffe0ff */
[----:B------:R-:W-:Y:S01]  /*0dd0*/  IADD3 R34, R34, -R14, RZ ;  /* 0x8000000e22227210 */ /* 0x000fe20007ffe0ff */
[--C-:B------:R-:W-:Y:S01]  /*0de0*/  IMAD R39, R30, 0xac, R17.reuse ;  /* 0x000000ac1e277824 */ /* 0x100fe200078e0211 */
[C---:B------:R-:W-:Y:S01]  /*0df0*/  LEA.HI R3, R13.reuse, R36, RZ, 0x7 ;  /* 0x000000240d037211 */ /* 0x040fe200078f38ff */
[--C-:B------:R-:W-:Y:S01]  /*0e00*/  IMAD R43, R32, 0xac, R17.reuse ;  /* 0x000000ac202b7824 */ /* 0x100fe200078e0211 */
[C---:B------:R-:W-:Y:S01]  /*0e10*/  LEA.HI R4, R13.reuse, R38, RZ, 0x7 ;  /* 0x000000260d047211 */ /* 0x040fe200078f38ff */
[----:B------:R-:W-:Y:S01]  /*0e20*/  IMAD R45, R34, 0xac, R17 ;  /* 0x000000ac222d7824 */ /* 0x000fe200078e0211 */
[----:B------:R-:W-:-:S02]  /*0e30*/  LEA.HI R14, R13, R42, RZ, 0x7 ;  /* 0x0000002a0d0e7211 */ /* 0x000fc400078f38ff */
[----:B------:R-:W-:Y:S02]  /*0e40*/  LOP3.LUT R3, R3, 0xffffff80, RZ, 0xc0, !PT ;  /* 0xffffff8003037812 */ /* 0x000fe400078ec0ff */
[----:B------:R-:W-:Y:S02]  /*0e50*/  LOP3.LUT R4, R4, 0xffffff80, RZ, 0xc0, !PT ;  /* 0xffffff8004047812 */ /* 0x000fe400078ec0ff */
[----:B------:R-:W-:Y:S02]  /*0e60*/  LOP3.LUT R14, R14, 0xffffff80, RZ, 0xc0, !PT ;  /* 0xffffff800e0e7812 */ /* 0x000fe400078ec0ff */
[C-C-:B------:R-:W-:Y:S02]  /*0e70*/  LOP3.LUT R44, R141.reuse, 0x58, R12.reuse, 0xfe, !PT ;  /* 0x000000588d2c7812 */ /* 0x140fe400078efe0c */
[C-C-:B------:R-:W-:Y:S02]  /*0e80*/  LOP3.LUT R46, R141.reuse, 0x60, R12.reuse, 0xfe, !PT ;  /* 0x000000608d2e7812 */ /* 0x140fe400078efe0c */
[----:B------:R-:W-:-:S02]  /*0e90*/  LOP3.LUT R48, R141, 0x68, R12, 0xfe, !PT ;  /* 0x000000688d307812 */ /* 0x000fc400078efe0c */
[C-C-:B------:R-:W-:Y:S02]  /*0ea0*/  LOP3.LUT R50, R141.reuse, 0x70, R12.reuse, 0xfe, !PT ;  /* 0x000000708d327812 */ /* 0x140fe400078efe0c */
[----:B------:R-:W-:Y:S02]  /*0eb0*/  LOP3.LUT R52, R141, 0x78, R12, 0xfe, !PT ;  /* 0x000000788d347812 */ /* 0x000fe400078efe0c */
        /* <DEDUP_REMOVED lines=9> */
[C---:B------:R-:W-:Y:S02]  /*0f50*/  LEA.HI R14, R13.reuse, R50, RZ, 0x7 ;  /* 0x000000320d0e7211 */ /* 0x040fe400078f38ff */
[----:B------:R-:W-:Y:S02]  /*0f60*/  LEA.HI R13, R13, R52, RZ, 0x7 ;  /* 0x000000340d0d7211 */ /* 0x000fe400078f38ff */
[----:B------:R-:W-:Y:S02]  /*0f70*/  @!P5 IADD3 R2, R2, -R16, RZ ;  /* 0x800000100202d210 */ /* 0x000fe40007ffe0ff */
[----:B------:R-:W-:Y:S02]  /*0f80*/  ISETP.NE.AND P5, PT, R0, RZ, PT ;  /* 0x000000ff0000720c */ /* 0x000fe40003fa5270 */
[----:B------:R-:W-:Y:S02]  /*0f90*/  LOP3.LUT R0, RZ, R0, RZ, 0x33, !PT ;  /* 0x00000000ff007212 */ /* 0x000fe400078e33ff */
[----:B------:R-:W-:-:S02]  /*0fa0*/  LOP3.LUT R13, R13, 0xffffff80, RZ, 0xc0, !PT ;  /* 0xffffff800d0d7812 */ /* 0x000fc400078ec0ff */
[----:B------:R-:W-:Y:S02]  /*0fb0*/  LOP3.LUT R15, R15, 0xffffff80, RZ, 0xc0, !PT ;  /* 0xffffff800f0f7812 */ /* 0x000fe400078ec0ff */
[----:B------:R-:W-:Y:S02]  /*0fc0*/  LOP3.LUT R14, R14, 0xffffff80, RZ, 0xc0, !PT ;  /* 0xffffff800e0e7812 */ /* 0x000fe400078ec0ff */
[----:B------:R-:W-:Y:S02]  /*0fd0*/  LOP3.LUT R3, R3, 0xffffff80, RZ, 0xc0, !PT ;  /* 0xffffff8003037812 */ /* 0x000fe400078ec0ff */
[----:B------:R-:W-:Y:S02]  /*0fe0*/  LOP3.LUT R4, R4, 0xffffff80, RZ, 0xc0, !PT ;  /* 0xffffff8004047812 */ /* 0x000fe400078ec0ff */
[----:B------:R-:W-:Y:S02]  /*0ff0*/  @!P0 IADD3 R7, -R7, RZ, RZ ;  /* 0x000000ff07078210 */ /* 0x000fe40007ffe1ff */
[----:B------:R-:W-:-:S02]  /*1000*/  @!P4 IADD3 R8, -R8, RZ, RZ ;  /* 0x000000ff0808c210 */ /* 0x000fc40007ffe1ff */
[----:B------:R-:W-:Y:S02]  /*1010*/  @!P3 IADD3 R9, -R9, RZ, RZ ;  /* 0x000000ff0909b210 */ /* 0x000fe40007ffe1ff */
[----:B------:R-:W-:Y:S02]  /*1020*/  @!P2 IADD3 R10, -R10, RZ, RZ ;  /* 0x000000ff0a0aa210 */ /* 0x000fe40007ffe1ff */
[----:B------:R-:W-:Y:S02]  /*1030*/  @!P6 IADD3 R11, -R11, RZ, RZ ;  /* 0x000000ff0b0be210 */ /* 0x000fe40007ffe1ff */
[----:B------:R-:W-:Y:S02]  /*1040*/  @!P1 IADD3 R2, -R2, RZ, RZ ;  /* 0x000000ff02029210 */ /* 0x000fe40007ffe1ff */
[----:B------:R-:W-:Y:S02]  /*1050*/  SEL R62, R0, R5, !P5 ;  /* 0x00000005003e7207 */ /* 0x000fe40006800000 */
[----:B------:R-:W-:-:S02]  /*1060*/  IADD3 R52, R52, -R13, RZ ;  /* 0x8000000d34347210 */ /* 0x000fc40007ffe0ff */
[----:B------:R-:W-:Y:S02]  /*1070*/  IADD3 R44, R44, -R15, RZ ;  /* 0x8000000f2c2c7210 */ /* 0x000fe40007ffe0ff */
[----:B------:R-:W-:Y:S01]  /*1080*/  IADD3 R50, R50, -R14, RZ ;  /* 0x8000000e32327210 */ /* 0x000fe20007ffe0ff */
[--C-:B------:R-:W-:Y:S01]  /*1090*/  IMAD R60, R52, 0xac, R17.reuse ;  /* 0x000000ac343c7824 */ /* 0x100fe200078e0211 */
[----:B------:R-:W-:Y:S01]  /*10a0*/  LOP3.LUT R13, R12, 0x60, RZ, 0xfc, !PT ;  /* 0x000000600c0d7812 */ /* 0x000fe200078efcff */
[--C-:B------:R-:W-:Y:S01]  /*10b0*/  IMAD R53, R44, 0xac, R17.reuse ;  /* 0x000000ac2c357824 */ /* 0x100fe200078e0211 */
[----:B------:R-:W-:Y:S01]  /*10c0*/  IADD3 R46, R46, -R3, RZ ;  /* 0x800000032e2e7210 */ /* 0x000fe20007ffe0ff */
[--C-:B------:R-:W-:Y:S01]  /*10d0*/  IMAD R58, R50, 0xac, R17.reuse ;  /* 0x000000ac323a7824 */ /* 0x100fe200078e0211 */
[----:B------:R-:W-:Y:S02]  /*10e0*/  IADD3 R48, R48, -R4, RZ ;  /* 0x8000000430307210 */ /* 0x000fe40007ffe0ff */
[----:B------:R-:W-:Y:S01]  /*10f0*/  SEL R64, R0, R6, !P5 ;  /* 0x0000000600407207 */ /* 0x000fe20006800000 */
[--C-:B------:R-:W-:Y:S01]  /*1100*/  IMAD R54, R46, 0xac, R17.reuse ;  /* 0x000000ac2e367824 */ /* 0x100fe200078e0211 */
[----:B------:R-:W-:Y:S01]  /*1110*/  SEL R66, R0, R7, !P5 ;  /* 0x0000000700427207 */ /* 0x000fe20006800000 */
[----:B------:R-:W-:Y:S01]  /*1120*/  IMAD R56, R48, 0xac, R17 ;  /* 0x000000ac30387824 */ /* 0x000fe200078e0211 */
[----:B------:R-:W-:-:S02]  /*1130*/  SEL R68, R0, R8, !P5 ;  /* 0x0000000800447207 */ /* 0x000fc40006800000 */
[C---:B------:R-:W-:Y:S02]  /*1140*/  SEL R70, R0.reuse, R9, !P5 ;  /* 0x0000000900467207 */ /* 0x040fe40006800000 */
[----:B------:R-:W-:Y:S01]  /*1150*/  SEL R72, R0, R10, !P5 ;  /* 0x0000000a00487207 */ /* 0x000fe20006800000 */
[--C-:B------:R-:W-:Y:S01]  /*1160*/  IMAD R19, R68, 0xac, R17.reuse ;  /* 0x000000ac44137824 */ /* 0x100fe200078e0211 */
[----:B------:R-:W-:Y:S01]  /*1170*/  SEL R74, R0, R11, !P5 ;  /* 0x0000000b004a7207 */ /* 0x000fe20006800000 */
[--C-:B------:R-:W-:Y:S01]  /*1180*/  IMAD R20, R70, 0xac, R17.reuse ;  /* 0x000000ac46147824 */ /* 0x100fe200078e0211 */
[----:B------:R-:W-:Y:S01]  /*1190*/  SEL R18, R0, R2, !P5 ;  /* 0x0000000200127207 */ /* 0x000fe20006800000 */
[--C-:B------:R-:W-:Y:S01]  /*11a0*/  IMAD R22, R72, 0xac, R17.reuse ;  /* 0x000000ac48167824 */ /* 0x100fe200078e0211 */
[----:B------:R-:W-:Y:S01]  /*11b0*/  LOP3.LUT R14, R12, 0x68, RZ, 0xfc, !PT ;  /* 0x000000680c0e7812 */ /* 0x000fe200078efcff */
[--C-:B------:R-:W-:Y:S01]  /*11c0*/  IMAD R24, R74, 0xac, R17.reuse ;  /* 0x000000ac4a187824 */ /* 0x100fe200078e0211 */
[----:B------:R-:W-:Y:S01]  /*11d0*/  LOP3.LUT R15, R12, 0x70, RZ, 0xfc, !PT ;  /* 0x000000700c0f7812 */ /* 0x000fe200078efcff */
[----:B------:R-:W-:Y:S01]  /*11e0*/  IMAD R26, R18, 0xac, R17 ;  /* 0x000000ac121a7824 */ /* 0x000fe200078e0211 */
[C---:B------:R-:W-:Y:S01]  /*11f0*/  LOP3.LUT R0, R12.reuse, 0x8, RZ, 0xfc, !PT ;  /* 0x000000080c007812 */ /* 0x040fe200078efcff */
[----:B------:R-:W-:Y:S01]  /*1200*/  CS2R R68, SRZ ;  /* 0x0000000000447805 */ /* 0x000fe2000001ff00 */
[C---:B------:R-:W-:Y:S01]  /*1210*/  LOP3.LUT R2, R12.reuse, 0x10, RZ, 0xfc, !PT ;  /* 0x000000100c027812 */ /* 0x040fe200078efcff */
[----:B------:R-:W-:Y:S01]  /*1220*/  CS2R R70, SRZ ;  /* 0x0000000000467805 */ /* 0x000fe2000001ff00 */
[C---:B------:R-:W-:Y:S01]  /*1230*/  LOP3.LUT R3, R12.reuse, 0x18, RZ, 0xfc, !PT ;  /* 0x000000180c037812 */ /* 0x040fe200078efcff */
[----:B------:R-:W-:Y:S01]  /*1240*/  CS2R R72, SRZ ;  /* 0x0000000000487805 */ /* 0x000fe2000001ff00 */
[C---:B------:R-:W-:Y:S01]  /*1250*/  LOP3.LUT R4, R12.reuse, 0x20, RZ, 0xfc, !PT ;  /* 0x000000200c047812 */ /* 0x040fe200078efcff */
[----:B------:R-:W-:Y:S01]  /*1260*/  CS2R R74, SRZ ;  /* 0x00000000004a7805 */ /* 0x000fe2000001ff00 */
[----:B------:R-:W-:-:S02]  /*1270*/  LOP3.LUT R5, R12, 0x28, RZ, 0xfc, !PT ;  /* 0x000000280c057812 */ /* 0x000fc400078efcff */
[C---:B------:R-:W-:Y:S02]  /*1280*/  LOP3.LUT R6, R12.reuse, 0x30, RZ, 0xfc, !PT ;  /* 0x000000300c067812 */ /* 0x040fe400078efcff */
[C---:B------:R-:W-:Y:S02]  /*1290*/  LOP3.LUT R7, R12.reuse, 0x38, RZ, 0xfc, !PT ;  /* 0x000000380c077812 */ /* 0x040fe400078efcff */
[C---:B------:R-:W-:Y:S02]  /*12a0*/  LOP3.LUT R8, R12.reuse, 0x40, RZ, 0xfc, !PT ;  /* 0x000000400c087812 */ /* 0x040fe400078efcff */
[C---:B------:R-:W-:Y:S02]  /*12b0*/  LOP3.LUT R9, R12.reuse, 0x48, RZ, 0xfc, !PT ;  /* 0x000000480c097812 */ /* 0x040fe400078efcff */
[C---:B------:R-:W-:Y:S02]  /*12c0*/  LOP3.LUT R10, R12.reuse, 0x50, RZ, 0xfc, !PT ;  /* 0x000000500c0a7812 */ /* 0x040fe400078efcff */
[----:B------:R-:W-:-:S02]  /*12d0*/  LOP3.LUT R11, R12, 0x58, RZ, 0xfc, !PT ;  /* 0x000000580c0b7812 */ /* 0x000fc400078efcff */
[----:B------:R-:W-:Y:S01]  /*12e0*/  LOP3.LUT R16, R12, 0x78, RZ, 0xfc, !PT ;  /* 0x000000780c107812 */ /* 0x000fe200078efcff */
[--C-:B------:R-:W-:Y:S01]  /*12f0*/  IMAD R12, R62, 0xac, R17.reuse ;  /* 0x000000ac3e0c7824 */ /* 0x100fe200078e0211 */
[-C--:B------:R-:W-:Y:S02]  /*1300*/  LEA R13, R13, R17.reuse, 0x6 ;  /* 0x000000110d0d7211 */ /* 0x080fe400078e30ff */
[----:B------:R-:W-:Y:S02]  /*1310*/  MOV R62, 0x4 ;  /* 0x00000004003e7802 */ /* 0x000fe40000000f00 */
[-C--:B------:R-:W-:Y:S01]  /*1320*/  LEA R149, R14, R17.reuse, 0x6 ;  /* 0x000000110e957211 */ /* 0x080fe200078e30ff */
[--C-:B------:R-:W-:Y:S01]  /*1330*/  IMAD R14, R64, 0xac, R17.reuse ;  /* 0x000000ac400e7824 */ /* 0x100fe200078e0211 */
[-C--:B------:R-:W-:Y:S01]  /*1340*/  LEA R15, R15, R17.reuse, 0x6 ;  /* 0x000000110f0f7211 */ /* 0x080fe200078e30ff */
[-C--:B------:R-:W-:Y:S01]  /*1350*/  IMAD.WIDE R18, R19, R62.reuse, c[0x0][0x160] ;  /* 0x0000580013127625 */ /* 0x080fe200078e023e */
[-C--:B------:R-:W-:Y:S01]  /*1360*/  LEA R0, R0, R17.reuse, 0x6 ;  /* 0x0000001100007211 */ /* 0x080fe200078e30ff */
[----:B------:R-:W-:Y:S01]  /*1370*/  CS2R R64, SRZ ;  /* 0x0000000000407805 */ /* 0x000fe2000001ff00 */
[-C--:B------:R-:W-:Y:S01]  /*1380*/  LEA R147, R16, R17.reuse, 0x6 ;  /* 0x0000001110937211 */ /* 0x080fe200078e30ff */
[----:B------:R-:W-:Y:S01]  /*1390*/  IMAD R16, R66, 0xac, R17 ;  /* 0x000000ac42107824 */ /* 0x000fe200078e0211 */
[-C--:B------:R-:W-:Y:S01]  /*13a0*/  LEA R2, R2, R17.reuse, 0x6 ;  /* 0x0000001102027211 */ /* 0x080fe200078e30ff */
[-C--:B------:R-:W-:Y:S01]  /*13b0*/  IMAD.WIDE R20, R20, R62.reuse, c[0x0][0x160] ;  /* 0x0000580014147625 */ /* 0x080fe200078e023e */
[-C--:B------:R-:W-:Y:S01]  /*13c0*/  LEA R3, R3, R17.reuse, 0x6 ;  /* 0x0000001103037211 */ /* 0x080fe200078e30ff */
[----:B------:R-:W-:Y:S01]  /*13d0*/  CS2R R66, SRZ ;  /* 0x0000000000427805 */ /* 0x000fe2000001ff00 */
[----:B------:R-:W-:Y:S01]  /*13e0*/  SHF.L.U32 R150, R13, 0x2, RZ ;  /* 0x000000020d967819 */ /* 0x000fe200000006ff */
[----:B------:R-:W-:Y:S01]  /*13f0*/  IMAD.WIDE R12, R12, R62, c[0x0][0x160] ;  /* 0x000058000c0c7625 */ /* 0x000fe200078e023e */
[----:B------:R-:W-:-:S02]  /*1400*/  LEA R4, R4, R17, 0x6 ;  /* 0x0000001104047211 */ /* 0x000fc400078e30ff */
[----:B------:R-:W-:Y:S01]  /*1410*/  SHF.L.U32 R148, R15, 0x2, RZ ;  /* 0x000000020f947819 */ /* 0x000fe200000006ff */
[-C--:B------:R-:W-:Y:S01]  /*1420*/  IMAD.WIDE R14, R14, R62.reuse, c[0x0][0x160] ;  /* 0x000058000e0e7625 */ /* 0x080fe200078e023e */
[-C--:B------:R-:W-:Y:S01]  /*1430*/  LEA R5, R5, R17.reuse, 0x6 ;  /* 0x0000001105057211 */ /* 0x080fe200078e30ff */
[----:B------:R1:W-:Y:S01]  /*1440*/  LDGSTS.E.BYPASS.128 [R169], [R12.64] ;  /* 0x000000000ca97fae */ /* 0x0003e2000b901c48 */
[-C--:B------:R-:W-:Y:S01]  /*1450*/  LEA R6, R6, R17.reuse, 0x6 ;  /* 0x0000001106067211 */ /* 0x080fe200078e30ff */
[-C--:B------:R-:W-:Y:S01]  /*1460*/  IMAD.WIDE R22, R22, R62.reuse, c[0x0][0x160] ;  /* 0x0000580016167625 */ /* 0x080fe200078e023e */
[-C--:B------:R-:W-:Y:S02]  /*1470*/  LEA R7, R7, R17.reuse, 0x6 ;  /* 0x0000001107077211 */ /* 0x080fe400078e30ff */
[-C--:B------:R-:W-:Y:S01]  /*1480*/  LEA R8, R8, R17.reuse, 0x6 ;  /* 0x0000001108087211 */ /* 0x080fe200078e30ff */
[----:B------:R-:W-:Y:S01]  /*1490*/  IMAD.WIDE R24, R24, R62, c[0x0][0x160] ;  /* 0x0000580018187625 */ /* 0x000fe200078e023e */
[----:B------:R-:W-:-:S02]  /*14a0*/  LEA R9, R9, R17, 0x6 ;  /* 0x0000001109097211 */ /* 0x000fc400078e30ff */
[-C--:B------:R-:W-:Y:S01]  /*14b0*/  LEA R10, R10, R17.reuse, 0x6 ;  /* 0x000000110a0a7211 */ /* 0x080fe200078e30ff */
[-C--:B------:R-:W-:Y:S01]  /*14c0*/  IMAD.WIDE R26, R26, R62.reuse, c[0x0][0x160] ;  /* 0x000058001a1a7625 */ /* 0x080fe200078e023e */
[----:B------:R-:W-:Y:S02]  /*14d0*/  LEA R11, R11, R17, 0x6 ;  /* 0x000000110b0b7211 */ /* 0x000fe400078e30ff */
[----:B------:R-:W-:Y:S01]  /*14e0*/  SHF.L.U32 R167, R0, 0x2, RZ ;  /* 0x0000000200a77819 */ /* 0x000fe200000006ff */
[-C--:B------:R-:W-:Y:S01]  /*14f0*/  IMAD.WIDE R16, R16, R62.reuse, c[0x0][0x160] ;  /* 0x0000580010107625 */ /* 0x080fe200078e023e */
[----:B------:R-:W-:Y:S02]  /*1500*/  SHF.L.U32 R165, R2, 0x2, RZ ;  /* 0x0000000202a57819 */ /* 0x000fe400000006ff */
[----:B------:R-:W-:Y:S01]  /*1510*/  SHF.L.U32 R163, R3, 0x2, RZ ;  /* 0x0000000203a37819 */ /* 0x000fe200000006ff */
[----:B------:R2:W-:Y:S01]  /*1520*/  LDGSTS.E.BYPASS.128 [R167], [R14.64] ;  /* 0x000000000ea77fae */ /* 0x0005e2000b901c48 */
[----:B------:R-:W-:Y:S01]  /*1530*/  SHF.L.U32 R161, R4, 0x2, RZ ;  /* 0x0000000204a17819 */ /* 0x000fe200000006ff */
[-C--:B------:R-:W-:Y:S01]  /*1540*/  IMAD.WIDE R28, R29, R62.reuse, c[0x0][0x168] ;  /* 0x00005a001d1c7625 */ /* 0x080fe200078e023e */
        /* <DEDUP_REMOVED lines=18> */
[----:B------:R-:W-:Y:S01]  /*1670*/  IADD3 R0, P1, R12, 0x200, RZ ;  /* 0x000002000c007810 */ /* 0x000fe20007f3e0ff */
[-C--:B------:R-:W-:Y:S01]  /*1680*/  IMAD.WIDE R38, R39, R62.reuse, c[0x0][0x168] ;  /* 0x00005a0027267625 */ /* 0x080fe200078e023e */
[----:B------:R-:W-:Y:S01]  /*1690*/  IADD3 R2, P0, R14, 0x200, RZ ;  /* 0x000002000e027810 */ /* 0x000fe20007f1e0ff */
[----:B------:R1:W-:Y:S01]  /*16a0*/  LDGSTS.E.BYPASS.128 [R155], [R26.64] ;  /* 0x000000001a9b7fae */ /* 0x0003e2000b901c48 */
[----:B------:R-:W-:Y:S01]  /*16b0*/  IADD3.X R3, RZ, R13, RZ, P1, !PT ;  /* 0x0000000dff037210 */ /* 0x000fe20000ffe4ff */
[-C--:B------:R-:W-:Y:S01]  /*16c0*/  IMAD.WIDE R42, R43, R62.reuse, c[0x0][0x168] ;  /* 0x00005a002b2a7625 */ /* 0x080fe200078e023e */
[----:B------:R-:W-:Y:S01]  /*16d0*/  IADD3 R4, P1, R16, 0x200, RZ ;  /* 0x0000020010047810 */ /* 0x000fe20007f3e0ff */
[----:B------:R-:W0:Y:S01]  /*16e0*/  LDGDEPBAR ;  /* 0x00000000000079af */ /* 0x000e220000000000 */
[----:B------:R-:W-:Y:S01]  /*16f0*/  IADD3.X R5, RZ, R15, RZ, P0, !PT ;  /* 0x0000000fff057210 */ /* 0x000fe200007fe4ff */
[-C--:B------:R-:W-:Y:S01]  /*1700*/  IMAD.WIDE R44, R45, R62.reuse, c[0x0][0x168] ;  /* 0x00005a002d2c7625 */ /* 0x080fe200078e023e */
[----:B------:R-:W-:Y:S01]  /*1710*/  IADD3 R6, P0, R18, 0x200, RZ ;  /* 0x0000020012067810 */ /* 0x000fe20007f1e0ff */
[----:B------:R1:W-:Y:S01]  /*1720*/  LDGSTS.E.BYPASS.128 [R169+0x8000], [R28.64] ;  /* 0x080000001ca97fae */ /* 0x0003e2000b901c48 */
        /* <DEDUP_REMOVED lines=9> */
[----:B------:R-:W-:-:S02]  /*17c0*/  IMAD.WIDE R50, R51, R62, c[0x0][0x168] ;  /* 0x00005a0033327625 */ /* 0x000fc400078e023e */
[----:B------:R1:W-:Y:S02]  /*17d0*/  LDGSTS.E.BYPASS.128 [R163+0x8000], [R34.64] ;  /* 0x0800000022a37fae */ /* 0x0003e4000b901c48 */
[-C--:B------:R-:W-:Y:S02]  /*17e0*/  IMAD.WIDE R52, R53, R62.reuse, c[0x0][0x168] ;  /* 0x00005a0035347625 */ /* 0x080fe400078e023e */
[----:B------:R1:W-:Y:S02]  /*17f0*/  LDGSTS.E.BYPASS.128 [R161+0x8000], [R36.64] ;  /* 0x0800000024a17fae */ /* 0x0003e4000b901c48 */
[-C--:B------:R-:W-:Y:S02]  /*1800*/  IMAD.WIDE R54, R54, R62.reuse, c[0x0][0x168] ;  /* 0x00005a0036367625 */ /* 0x080fe400078e023e */
[----:B------:R1:W-:Y:S02]  /*1810*/  LDGSTS.E.BYPASS.128 [R159+0x8000], [R38.64] ;  /* 0x08000000269f7fae */ /* 0x0003e4000b901c48 */
[----:B------:R-:W-:-:S02]  /*1820*/  IMAD.WIDE R56, R56, R62, c[0x0][0x168] ;  /* 0x00005a0038387625 */ /* 0x000fc400078e023e */
[----:B------:R1:W-:Y:S02]  /*1830*/  LDGSTS.E.BYPASS.128 [R157+0x8000], [R42.64] ;  /* 0x080000002a9d7fae */ /* 0x0003e4000b901c48 */
[-C--:B------:R-:W-:Y:S02]  /*1840*/  IMAD.WIDE R58, R58, R62.reuse, c[0x0][0x168] ;  /* 0x00005a003a3a7625 */ /* 0x080fe400078e023e */
[----:B------:R1:W-:Y:S02]  /*1850*/  LDGSTS.E.BYPASS.128 [R155+0x8000], [R44.64] ;  /* 0x080000002c9b7fae */ /* 0x0003e4000b901c48 */
[----:B------:R-:W-:Y:S02]  /*1860*/  IMAD.WIDE R60, R60, R62, c[0x0][0x168] ;  /* 0x00005a003c3c7625 */ /* 0x000fe400078e023e */
[----:B------:R1:W-:Y:S04]  /*1870*/  LDGSTS.E.BYPASS.128 [R154+0x8000], [R46.64] ;  /* 0x080000002e9a7fae */ /* 0x0003e8000b901c48 */
[----:B------:R1:W-:Y:S04]  /*1880*/  LDGSTS.E.BYPASS.128 [R153+0x8000], [R48.64] ;  /* 0x0800000030997fae */ /* 0x0003e8000b901c48 */
[----:B------:R1:W-:Y:S04]  /*1890*/  LDGSTS.E.BYPASS.128 [R152+0x8000], [R50.64] ;  /* 0x0800000032987fae */ /* 0x0003e8000b901c48 */
[----:B------:R1:W-:Y:S04]  /*18a0*/  LDGSTS.E.BYPASS.128 [R151+0x8000], [R52.64] ;  /* 0x0800000034977fae */ /* 0x0003e8000b901c48 */
[----:B------:R1:W-:Y:S04]  /*18b0*/  LDGSTS.E.BYPASS.128 [R150+0x8000], [R54.64] ;  /* 0x0800000036967fae */ /* 0x0003e8000b901c48 */
[----:B------:R1:W-:Y:S04]  /*18c0*/  LDGSTS.E.BYPASS.128 [R149+0x8000], [R56.64] ;  /* 0x0800000038957fae */ /* 0x0003e8000b901c48 */
[----:B------:R1:W-:Y:S04]  /*18d0*/  LDGSTS.E.BYPASS.128 [R148+0x8000], [R58.64] ;  /* 0x080000003a947fae */ /* 0x0003e8000b901c48 */
[----:B------:R1:W-:Y:S04]  /*18e0*/  LDGSTS.E.BYPASS.128 [R147+0x8000], [R60.64] ;  /* 0x080000003c937fae */ /* 0x0003e8000b901c48 */
[----:B------:R-:W0:Y:S04]  /*18f0*/  LDGDEPBAR ;  /* 0x00000000000079af */ /* 0x000e280000000000 */
[----:B------:R-:W-:Y:S06]  /*1900*/  BAR.SYNC 0x0 ;  /* 0x0000000000007b1d */ /* 0x000fec0000000000 */
[----:B------:R-:W-:Y:S01]  /*1910*/  @!PT LDS RZ, [RZ] ;  /* 0x00000000fffff984 */ /* 0x000fe20000000800 */
[----:B------:R-:W-:Y:S01]  /*1920*/  @!PT LDS RZ, [RZ] ;  /* 0x00000000fffff984 */ /* 0x000fe20000000800 */
[----:B------:R-:W-:Y:S01]  /*1930*/  @!PT LDS RZ, [RZ] ;  /* 0x00000000fffff984 */ /* 0x000fe20000000800 */
[----:B------:R1:W-:Y:S04]  /*1940*/  LDGSTS.E.BYPASS.128 [R169+0x4000], [R12.64+0x100] ;  /* 0x040001000ca97fae */ /* 0x0003e8000b901c48 */
[----:B------:R2:W-:Y:S04]  /*1950*/  LDGSTS.E.BYPASS.128 [R167+0x4000], [R14.64+0x100] ;  /* 0x040001000ea77fae */ /* 0x0005e8000b901c48 */
[----:B------:R3:W-:Y:S04]  /*1960*/  LDGSTS.E.BYPASS.128 [R165+0x4000], [R16.64+0x100] ;  /* 0x0400010010a57fae */ /* 0x0007e8000b901c48 */
[----:B------:R4:W-:Y:S01]  /*1970*/  LDGSTS.E.BYPASS.128 [R163+0x4000], [R18.64+0x100] ;  /* 0x0400010012a37fae */ /* 0x0009e2000b901c48 */
[----:B-1----:R-:W-:-:S02]  /*1980*/  IADD3 R12, P1, R24, 0x200, RZ ;  /* 0x00000200180c7810 */ /* 0x002fc40007f3e0ff */
[----:B------:R-:W-:Y:S01]  /*1990*/  IADD3.X R13, RZ, R23, RZ, P0, !PT ;  /* 0x00000017ff0d7210 */ /* 0x000fe200007fe4ff */
[----:B------:R1:W-:Y:S01]  /*19a0*/  LDGSTS.E.BYPASS.128 [R161+0x4000], [R20.64+0x100] ;  /* 0x0400010014a17fae */ /* 0x0003e2000b901c48 */
[----:B--2---:R-:W-:Y:S02]  /*19b0*/  IADD3 R14, P0, R26, 0x200, RZ ;  /* 0x000002001a0e7810 */ /* 0x004fe40007f1e0ff */
[----:B------:R-:W-:Y:S01]  /*19c0*/  IADD3.X R15, RZ, R25, RZ, P1, !PT ;  /* 0x00000019ff0f7210 */ /* 0x000fe20000ffe4ff */
[----:B------:R2:W-:Y:S01]  /*19d0*/  LDGSTS.E.BYPASS.128 [R159+0x4000], [R22.64+0x100] ;  /* 0x04000100169f7fae */ /* 0x0005e2000b901c48 */
[----:B---3--:R-:W-:Y:S02]  /*19e0*/  IADD3 R16, P1, R28, 0x200, RZ ;  /* 0x000002001c107810 */ /* 0x008fe40007f3e0ff */
[----:B------:R-:W-:Y:S01]  /*19f0*/  IADD3.X R17, RZ, R27, RZ, P0, !PT ;  /* 0x0000001bff117210 */ /* 0x000fe200007fe4ff */
[----:B------:R3:W-:Y:S01]  /*1a00*/  LDGSTS.E.BYPASS.128 [R157+0x4000], [R24.64+0x100] ;  /* 0x04000100189d7fae */ /* 0x0007e2000b901c48 */
[----:B----4-:R-:W-:-:S02]  /*1a10*/  IADD3 R18, P0, R30, 0x200, RZ ;  /* 0x000002001e127810 */ /* 0x010fc40007f1e0ff */
[----:B------:R-:W-:Y:S01]  /*1a20*/  IADD3.X R19, RZ, R29, RZ, P1, !PT ;  /* 0x0000001dff137210 */ /* 0x000fe20000ffe4ff */
[----:B------:R4:W-:Y:S01]  /*1a30*/  LDGSTS.E.BYPASS.128 [R155+0x4000], [R26.64+0x100] ;  /* 0x040001001a9b7fae */ /* 0x0009e2000b901c48 */
[----:B-1----:R-:W-:Y:S02]  /*1a40*/  IADD3 R20, P1, R32, 0x200, RZ ;  /* 0x0000020020147810 */ /* 0x002fe40007f3e0ff */
[----:B------:R-:W-:Y:S01]  /*1a50*/  IADD3.X R21, RZ, R31, RZ, P0, !PT ;  /* 0x0000001fff157210 */ /* 0x000fe200007fe4ff */
[----:B------:R-:W0:Y:S01]  /*1a60*/  LDGDEPBAR ;  /* 0x00000000000079af */ /* 0x000e220000000000 */
[----:B--2---:R-:W-:Y:S02]  /*1a70*/  IADD3 R22, P0, R34, 0x200, RZ ;  /* 0x0000020022167810 */ /* 0x004fe40007f1e0ff */
[----:B------:R-:W-:Y:S01]  /*1a80*/  IADD3.X R23, RZ, R33, RZ, P1, !PT ;  /* 0x00000021ff177210 */ /* 0x000fe20000ffe4ff */
[----:B------:R1:W-:Y:S01]  /*1a90*/  LDGSTS.E.BYPASS.128 [R169+0x10000], [R28.64+0x100] ;  /* 0x100001001ca97fae */ /* 0x0003e2000b901c48 */
[----:B---3--:R-:W-:-:S02]  /*1aa0*/  IADD3 R24, P1, R36, 0x200, RZ ;  /* 0x0000020024187810 */ /* 0x008fc40007f3e0ff */
[----:B------:R-:W-:Y:S01]  /*1ab0*/  IADD3.X R25, RZ, R35, RZ, P0, !PT ;  /* 0x00000023ff197210 */ /* 0x000fe200007fe4ff */
[----:B------:R2:W-:Y:S01]  /*1ac0*/  LDGSTS.E.BYPASS.128 [R167+0x10000], [R30.64+0x100] ;  /* 0x100001001ea77fae */ /* 0x0005e2000b901c48 */
[----:B----4-:R-:W-:Y:S02]  /*1ad0*/  IADD3 R26, P0, R38, 0x200, RZ ;  /* 0x00000200261a7810 */ /* 0x010fe40007f1e0ff */
[----:B------:R-:W-:Y:S01]  /*1ae0*/  IADD3.X R27, RZ, R37, RZ, P1, !PT ;  /* 0x00000025ff1b7210 */ /* 0x000fe20000ffe4ff */
        /* <DEDUP_REMOVED lines=16> */
[----:B------:R1:W-:Y:S01]  /*1bf0*/  LDGSTS.E.BYPASS.128 [R154+0x10000], [R46.64+0x100] ;  /* 0x100001002e9a7fae */ /* 0x0003e2000b901c48 */
[----:B--2---:R-:W-:Y:S02]  /*1c00*/  IADD3 R38, P0, R52, 0x200, RZ ;  /* 0x0000020034267810 */ /* 0x004fe40007f1e0ff */
[----:B------:R-:W-:Y:S01]  /*1c10*/  IADD3.X R39, RZ, R51, RZ, P1, !PT ;  /* 0x00000033ff277210 */ /* 0x000fe20000ffe4ff */
[----:B------:R2:W-:Y:S01]  /*1c20*/  LDGSTS.E.BYPASS.128 [R153+0x10000], [R48.64+0x100] ;  /* 0x1000010030997fae */ /* 0x0005e2000b901c48 */
[----:B------:R-:W-:-:S02]  /*1c30*/  IADD3 R132, P1, R54, 0x200, RZ ;  /* 0x0000020036847810 */ /* 0x000fc40007f3e0ff */
[----:B------:R-:W-:Y:S01]  /*1c40*/  IADD3.X R133, RZ, R53, RZ, P0, !PT ;  /* 0x00000035ff857210 */ /* 0x000fe200007fe4ff */
[----:B------:R3:W-:Y:S01]  /*1c50*/  LDGSTS.E.BYPASS.128 [R152+0x10000], [R50.64+0x100] ;  /* 0x1000010032987fae */ /* 0x0007e2000b901c48 */
[----:B------:R-:W-:Y:S01]  /*1c60*/  IADD3 R136, P0, R56, 0x200, RZ ;  /* 0x0000020038887810 */ /* 0x000fe20007f1e0ff */
[----:B----4-:R-:W-:Y:S01]  /*1c70*/  CS2R R44, SRZ ;  /* 0x00000000002c7805 */ /* 0x010fe2000001ff00 */
[----:B------:R-:W-:Y:S01]  /*1c80*/  IADD3.X R134, RZ, R55, RZ, P1, !PT ;  /* 0x00000037ff867210 */ /* 0x000fe20000ffe4ff */
[----:B------:R4:W-:Y:S01]  /*1c90*/  LDGSTS.E.BYPASS.128 [R151+0x10000], [R52.64+0x100] ;  /* 0x1000010034977fae */ /* 0x0009e2000b901c48 */
[----:B------:R-:W-:Y:S01]  /*1ca0*/  IADD3 R138, P1, R58, 0x200, RZ ;  /* 0x000002003a8a7810 */ /* 0x000fe20007f3e0ff */
[----:B-1----:R-:W-:Y:S01]  /*1cb0*/  CS2R R46, SRZ ;  /* 0x00000000002e7805 */ /* 0x002fe2000001ff00 */
[----:B------:R-:W-:Y:S01]  /*1cc0*/  IADD3.X R135, RZ, R57, RZ, P0, !PT ;  /* 0x00000039ff877210 */ /* 0x000fe200007fe4ff */
[----:B------:R4:W-:Y:S01]  /*1cd0*/  LDGSTS.E.BYPASS.128 [R150+0x10000], [R54.64+0x100] ;  /* 0x1000010036967fae */ /* 0x0009e2000b901c48 */
[----:B------:R-:W-:Y:S01]  /*1ce0*/  IADD3 R140, P0, R60, 0x200, RZ ;  /* 0x000002003c8c7810 */ /* 0x000fe20007f1e0ff */
[----:B--2---:R-:W-:Y:S01]  /*1cf0*/  CS2R R48, SRZ ;  /* 0x0000000000307805 */ /* 0x004fe2000001ff00 */
[----:B------:R-:W-:Y:S01]  /*1d00*/  IADD3.X R137, RZ, R59, RZ, P1, !PT ;  /* 0x0000003bff897210 */ /* 0x000fe20000ffe4ff */
[----:B------:R1:W-:Y:S01]  /*1d10*/  LDGSTS.E.BYPASS.128 [R149+0x10000], [R56.64+0x100] ;  /* 0x1000010038957fae */ /* 0x0003e2000b901c48 */
[----:B------:R-:W-:Y:S01]  /*1d20*/  IADD3.X R139, RZ, R61, RZ, P0, !PT ;  /* 0x0000003dff8b7210 */ /* 0x000fe200007fe4ff */
[----:B---3--:R-:W-:-:S02]  /*1d30*/  CS2R R50, SRZ ;  /* 0x0000000000327805 */ /* 0x008fc4000001ff00 */
[----:B------:R2:W-:Y:S04]  /*1d40*/  LDGSTS.E.BYPASS.128 [R148+0x10000], [R58.64+0x100] ;  /* 0x100001003a947fae */ /* 0x0005e8000b901c48 */
[----:B------:R4:W-:Y:S01]  /*1d50*/  LDGSTS.E.BYPASS.128 [R147+0x10000], [R60.64+0x100] ;  /* 0x100001003c937fae */ /* 0x0009e2000b901c48 */
[----:B------:R-:W-:-:S03]  /*1d60*/  UMOV UR8, 0x8000 ;  /* 0x0000800000087882 */ /* 0x000fc60000000000 */
[----:B------:R-:W0:Y:S01]  /*1d70*/  LDGDEPBAR ;  /* 0x00000000000079af */ /* 0x000e220000000000 */
[----:B-1----:R-:W-:Y:S01]  /*1d80*/  CS2R R56, SRZ ;  /* 0x0000000000387805 */ /* 0x002fe2000001ff00 */
[----:B--2---:R-:W-:Y:S01]  /*1d90*/  CS2R R58, SRZ ;  /* 0x00000000003a7805 */ /* 0x004fe2000001ff00 */
[----:B------:R-:W-:-:S04]  /*1da0*/  DEPBAR.LE SB0, 0x2 ;  /* 0x000080800000791a */ /* 0x000fc80000000000 */
[----:B----4-:R-:W-:Y:S06]  /*1db0*/  BAR.SYNC 0x0 ;  /* 0x0000000000007b1d */ /* 0x010fec0000000000 */
.L_x_1:
[----:B------:R-:W-:Y:S01]  /*1dc0*/  LEA R156, R145, UR8, 0x8 ;  /* 0x00000008919c7c11 */ /* 0x000fe2000f8e40ff */
[----:B------:R-:W1:Y:S01]  /*1dd0*/  S2R R80, SR_TID.X ;  /* 0x0000000000507919 */ /* 0x000e620000002100 */
[----:B------:R-:W-:Y:S01]  /*1de0*/  ISETP.NE.AND P1, PT, RZ, UR6, PT ;  /* 0x00000006ff007c0c */ /* 0x000fe2000bf25270 */
[----:B------:R-:W-:Y:S01]  /*1df0*/  ULDC.64 UR10, c[0x0][0x118] ;  /* 0x00004600000a7ab9 */ /* 0x000fe20000000a00 */
[----:B------:R-:W-:Y:S01]  /*1e00*/  IADD3 R144, R144, 0x1, RZ ;  /* 0x0000000190907810 */ /* 0x000fe20007ffe0ff */
[----:B------:R-:W-:Y:S04]  /*1e10*/  LDS.128 R40, [R146.X4+UR5] ;  /* 0x0000000592287984 */ /* 0x000fe80008004c00 */
[----:B------:R-:W2:Y:S04]  /*1e20*/  LDS.128 R60, [R156] ;  /* 0x000000009c3c7984 */ /* 0x000ea80000000c00 */
[----:B------:R-:W3:Y:S04]  /*1e30*/  LDS.128 R52, [R156+0x100] ;  /* 0x000100009c347984 */ /* 0x000ee80000000c00 */
[----:B------:R-:W4:Y:S04]  /*1e40*/  LDS.128 R116, [R156+0x300] ;  /* 0x000300009c747984 */ /* 0x000f280000000c00 */
[----:B------:R-:W4:Y:S04]  /*1e50*/  LDS.128 R100, [R156+0x200] ;  /* 0x000200009c647984 */ /* 0x000f280000000c00 */
[----:B------:R-:W4:Y:S01]  /*1e60*/  LDS.128 R124, [R146.X4+UR5+0x100] ;  /* 0x00010005927c7984 */ /* 0x000f220008004c00 */
[----:B-1----:R-:W-:-:S04]  /*1e70*/  SHF.L.U32 R80, R80, 0x2, RZ ;  /* 0x0000000250507819 */ /* 0x002fc800000006ff */
[----:B------:R-:W-:-:S04]  /*1e80*/  LOP3.LUT R80, R80, 0x3c, RZ, 0xc0, !PT ;  /* 0x0000003c50507812 */ /* 0x000fc800078ec0ff */
[----:B------:R-:W-:Y:S02]  /*1e90*/  ISETP.GE.U32.AND P0, PT, R80, 0x2c, PT ;  /* 0x0000002c5000780c */ /* 0x000fe40003f06070 */
[----:B------:R-:W1:Y:S02]  /*1ea0*/  LDS.128 R80, [R146.X4+UR5+0x200] ;  /* 0x0002000592507984 */ /* 0x000e640008004c00 */
[----:B------:R-:W-:-:S04]  /*1eb0*/  SEL R158, RZ, 0x10, P0 ;  /* 0x00000010ff9e7807 */ /* 0x000fc80000000000 */
[----:B------:R-:W-:Y:S02]  /*1ec0*/  SEL R158, R158, RZ, !P1 ;  /* 0x000000ff9e9e7207 */ /* 0x000fe40004800000 */
[----:B------:R-:W-:Y:S02]  /*1ed0*/  ISETP.GE.AND P1, PT, R144, 0x2, PT ;  /* 0x000000029000780c */ /* 0x000fe40003f26270 */
[----:B------:R-:W-:Y:S01]  /*1ee0*/  ISETP.NE.U32.AND P0, PT, R158, RZ, PT ;  /* 0x000000ff9e00720c */ /* 0x000fe20003f05070 */
[C---:B--2---:R-:W-:Y:S01]  /*1ef0*/  FFMA R158, R40.reuse, R60, R128 ;  /* 0x0000003c289e7223 */ /* 0x044fe20000000080 */
[----:B---3--:R-:W-:-:S03]  /*1f00*/  FFMA R128, R40, R52, R129 ;  /* 0x0000003428807223 */ /* 0x008fc60000000081 */
[C---:B------:R-:W-:Y:S01]  /*1f10*/  FFMA R173, R41.reuse, R61, R158 ;  /* 0x0000003d29ad7223 */ /* 0x040fe2000000009e */
[C---:B----4-:R-:W-:Y:S01]  /*1f20*/  FFMA R160, R40.reuse, R116, R131 ;  /* 0x0000007428a07223 */ /* 0x050fe20000000083 */
[C---:B------:R-:W-:Y:S01]  /*1f30*/  FFMA R175, R41.reuse, R53, R128 ;  /* 0x0000003529af7223 */ /* 0x040fe20000000080 */
[----:B------:R-:W-:Y:S02]  /*1f40*/  FFMA R40, R40, R100, R130 ;  /* 0x0000006428287223 */ /* 0x000fe40000000082 */
[C---:B------:R-:W-:Y:S01]  /*1f50*/  FFMA R171, R41.reuse, R117, R160 ;  /* 0x0000007529ab7223 */ /* 0x040fe200000000a0 */
[----:B------:R-:W2:Y:S01]  /*1f60*/  LDS.128 R128, [R146.X4+UR5+0x300] ;  /* 0x0003000592807984 */ /* 0x000ea20008004c00 */
[C---:B------:R-:W-:Y:S01]  /*1f70*/  FFMA R158, R42.reuse, R54, R175 ;  /* 0x000000362a9e7223 */ /* 0x040fe200000000af */
[----:B------:R-:W-:Y:S01]  /*1f80*/  FFMA R41, R41, R101, R40 ;  /* 0x0000006529297223 */ /* 0x000fe20000000028 */
[C---:B------:R-:W-:Y:S01]  /*1f90*/  FFMA R40, R42.reuse, R62, R173 ;  /* 0x0000003e2a287223 */ /* 0x040fe200000000ad */
[----:B------:R-:W-:Y:S01]  /*1fa0*/  FFMA R160, R42, R118, R171 ;  /* 0x000000762aa07223 */ /* 0x000fe200000000ab */
[----:B------:R-:W-:Y:S01]  /*1fb0*/  FFMA R110, R124, R100, R110 ;  /* 0x000000647c6e7223 */ /* 0x000fe2000000006e */
[----:B------:R-:W-:Y:S01]  /*1fc0*/  FFMA R42, R42, R102, R41 ;  /* 0x000000662a2a7223 */ /* 0x000fe20000000029 */
[C---:B------:R-:W-:Y:S01]  /*1fd0*/  FFMA R173, R43.reuse, R63, R40 ;  /* 0x0000003f2bad7223 */ /* 0x040fe20000000028 */
[C---:B------:R-:W-:Y:S01]  /*1fe0*/  FFMA R40, R124.reuse, R116, R111 ;  /* 0x000000747c287223 */ /* 0x040fe2000000006f */
[C---:B------:R-:W-:Y:S01]  /*1ff0*/  FFMA R108, R124.reuse, R60, R108 ;  /* 0x0000003c7c6c7223 */ /* 0x040fe2000000006c */
[----:B------:R-:W-:Y:S01]  /*2000*/  FFMA R124, R124, R52, R109 ;  /* 0x000000347c7c7223 */ /* 0x000fe2000000006d */
[C---:B------:R-:W-:Y:S01]  /*2010*/  FFMA R175, R43.reuse, R119, R160 ;  /* 0x000000772baf7223 */ /* 0x040fe200000000a0 */
[C---:B------:R-:W-:Y:S01]  /*2020*/  FFMA R171, R43.reuse, R55, R158 ;  /* 0x000000372bab7223 */ /* 0x040fe2000000009e */
[----:B------:R-:W-:Y:S01]  /*2030*/  FFMA R177, R43, R103, R42 ;  /* 0x000000672bb17223 */ /* 0x000fe2000000002a */
[C---:B------:R-:W-:Y:S01]  /*2040*/  FFMA R109, R125.reuse, R117, R40 ;  /* 0x000000757d6d7223 */ /* 0x040fe20000000028 */
[C---:B------:R-:W-:Y:S01]  /*2050*/  FFMA R111, R125.reuse, R101, R110 ;  /* 0x000000657d6f7223 */ /* 0x040fe2000000006e */
[----:B------:R-:W3:Y:S01]  /*2060*/  LDS.128 R40, [R146.X4+UR5+0x1000] ;  /* 0x0010000592287984 */ /* 0x000ee20008004c00 */
[C---:B------:R-:W-:Y:S01]  /*2070*/  FFMA R179, R125.reuse, R61, R108 ;  /* 0x0000003d7db37223 */ /* 0x040fe2000000006c */
[----:B------:R-:W-:Y:S01]  /*2080*/  FFMA R125, R125, R53, R124 ;  /* 0x000000357d7d7223 */ /* 0x000fe2000000007c */
[----:B------:R-:W-:Y:S01]  /*2090*/  FFMA R124, R126, R118, R109 ;  /* 0x000000767e7c7223 */ /* 0x000fe2000000006d */
[C---:B-1----:R-:W-:Y:S01]  /*20a0*/  FFMA R98, R80.reuse, R100, R98 ;  /* 0x0000006450627223 */ /* 0x042fe20000000062 */
[----:B------:R-:W-:Y:S01]  /*20b0*/  FFMA R96, R80, R60, R96 ;  /* 0x0000003c50607223 */ /* 0x000fe20000000060 */
[C---:B------:R-:W-:Y:S01]  /*20c0*/  FFMA R108, R126.reuse, R54, R125 ;  /* 0x000000367e6c7223 */ /* 0x040fe2000000007d */
[C---:B------:R-:W-:Y:S01]  /*20d0*/  FFMA R110, R126.reuse, R102, R111 ;  /* 0x000000667e6e7223 */ /* 0x040fe2000000006f */
[----:B------:R-:W-:Y:S01]  /*20e0*/  FFMA R126, R126, R62, R179 ;  /* 0x0000003e7e7e7223 */ /* 0x000fe200000000b3 */
[----:B------:R-:W-:Y:S01]  /*20f0*/  FFMA R181, R81, R101, R98 ;  /* 0x0000006551b57223 */ /* 0x000fe20000000062 */
[----:B------:R-:W-:Y:S01]  /*2100*/  FFMA R109, R127, R55, R108 ;  /* 0x000000377f6d7223 */ /* 0x000fe2000000006c */
[C---:B------:R-:W-:Y:S01]  /*2110*/  FFMA R108, R80.reuse, R116, R99 ;  /* 0x00000074506c7223 */ /* 0x040fe20000000063 */
[----:B------:R-:W-:Y:S01]  /*2120*/  FFMA R80, R80, R52, R97 ;  /* 0x0000003450507223 */ /* 0x000fe20000000061 */
[----:B------:R-:W-:Y:S01]  /*2130*/  FFMA R183, R81, R61, R96 ;  /* 0x0000003d51b77223 */ /* 0x000fe20000000060 */
[----:B------:R-:W-:Y:S01]  /*2140*/  FFMA R111, R127, R103, R110 ;  /* 0x000000677f6f7223 */ /* 0x000fe2000000006e */
[C---:B------:R-:W-:Y:S01]  /*2150*/  FFMA R179, R81.reuse, R117, R108 ;  /* 0x0000007551b37223 */ /* 0x040fe2000000006c */
[----:B------:R-:W1:Y:S01]  /*2160*/  LDS.128 R96, [R146.X4+UR5+0x1100] ;  /* 0x0011000592607984 */ /* 0x000e620008004c00 */
[----:B------:R-:W-:Y:S01]  /*2170*/  FFMA R81, R81, R53, R80 ;  /* 0x0000003551517223 */ /* 0x000fe20000000050 */
[C---:B------:R-:W-:Y:S01]  /*2180*/  FFMA R108, R82.reuse, R102, R181 ;  /* 0x00000066526c7223 */ /* 0x040fe200000000b5 */
[C---:B------:R-:W-:Y:S01]  /*2190*/  FFMA R110, R82.reuse, R118, R179 ;  /* 0x00000076526e7223 */ /* 0x040fe200000000b3 */
[----:B------:R-:W-:Y:S01]  /*21a0*/  FFMA R125, R127, R119, R124 ;  /* 0x000000777f7d7223 */ /* 0x000fe2000000007c */
[C---:B------:R-:W-:Y:S01]  /*21b0*/  FFMA R80, R82.reuse, R54, R81 ;  /* 0x0000003652507223 */ /* 0x040fe20000000051 */
[----:B------:R-:W-:Y:S01]  /*21c0*/  FFMA R82, R82, R62, R183 ;  /* 0x0000003e52527223 */ /* 0x000fe200000000b7 */
[C---:B------:R-:W-:Y:S01]  /*21d0*/  FFMA R181, R83.reuse, R103, R108 ;  /* 0x0000006753b57223 */ /* 0x040fe2000000006c */
[C---:B--2---:R-:W-:Y:S01]  /*21e0*/  FFMA R58, R128.reuse, R100, R58 ;  /* 0x00000064803a7223 */ /* 0x044fe2000000003a */
[C---:B------:R-:W-:Y:S01]  /*21f0*/  FFMA R183, R83.reuse, R55, R80 ;  /* 0x0000003753b77223 */ /* 0x040fe20000000050 */
[C---:B------:R-:W-:Y:S01]  /*2200*/  FFMA R80, R128.reuse, R116, R59 ;  /* 0x0000007480507223 */ /* 0x040fe2000000003b */
[C---:B------:R-:W-:Y:S01]  /*2210*/  FFMA R56, R128.reuse, R60, R56 ;  /* 0x0000003c80387223 */ /* 0x040fe20000000038 */
[----:B------:R-:W-:Y:S01]  /*2220*/  FFMA R128, R128, R52, R57 ;  /* 0x0000003480807223 */ /* 0x000fe20000000039 */
[C---:B------:R-:W-:Y:S01]  /*2230*/  FFMA R179, R83.reuse, R119, R110 ;  /* 0x0000007753b37223 */ /* 0x040fe2000000006e */
[----:B------:R-:W-:Y:S01]  /*2240*/  FFMA R185, R83, R63, R82 ;  /* 0x0000003f53b97223 */ /* 0x000fe20000000052 */
[C---:B------:R-:W-:Y:S01]  /*2250*/  FFMA R81, R129.reuse, R117, R80 ;  /* 0x0000007581517223 */ /* 0x040fe20000000050 */
[C---:B------:R-:W-:Y:S01]  /*2260*/  FFMA R83, R129.reuse, R101, R58 ;  /* 0x0000006581537223 */ /* 0x040fe2000000003a */
[C---:B------:R-:W-:Y:S01]  /*2270*/  FFMA R187, R129.reuse, R61, R56 ;  /* 0x0000003d81bb7223 */ /* 0x040fe20000000038 */
[----:B------:R-:W-:Y:S01]  /*2280*/  FFMA R129, R129, R53, R128 ;  /* 0x0000003581817223 */ /* 0x000fe20000000080 */
[----:B------:R-:W2:Y:S01]  /*2290*/  LDS.128 R56, [R146.X4+UR5+0x1200] ;  /* 0x0012000592387984 */ /* 0x000ea20008004c00 */
[C---:B------:R-:W-:Y:S01]  /*22a0*/  FFMA R82, R130.reuse, R102, R83 ;  /* 0x0000006682527223 */ /* 0x040fe20000000053 */
[C---:B------:R-:W-:Y:S01]  /*22b0*/  FFMA R108, R130.reuse, R118, R81 ;  /* 0x00000076826c7223 */ /* 0x040fe20000000051 */
[C---:B------:R-:W-:Y:S01]  /*22c0*/  FFMA R80, R130.reuse, R54, R129 ;  /* 0x0000003682507223 */ /* 0x040fe20000000081 */
[----:B------:R-:W-:Y:S01]  /*22d0*/  FFMA R130, R130, R62, R187 ;  /* 0x0000003e82827223 */ /* 0x000fe200000000bb */
[C---:B---3--:R-:W-:Y:S01]  /*22e0*/  FFMA R94, R40.reuse, R100, R94 ;  /* 0x00000064285e7223 */ /* 0x048fe2000000005e */
[C---:B------:R-:W-:Y:S01]  /*22f0*/  FFMA R92, R40.reuse, R60, R92 ;  /* 0x0000003c285c7223 */ /* 0x040fe2000000005c */
[C---:B------:R-:W-:Y:S01]  /*2300*/  FFMA R129, R131.reuse, R55, R80 ;  /* 0x0000003783817223 */ /* 0x040fe20000000050 */
[C---:B------:R-:W-:Y:S01]  /*2310*/  FFMA R80, R40.reuse, R116, R95 ;  /* 0x0000007428507223 */ /* 0x040fe2000000005f */
[----:B------:R-:W-:Y:S01]  /*2320*/  FFMA R40, R40, R52, R93 ;  /* 0x0000003428287223 */ /* 0x000fe2000000005d */
[----:B------:R-:W-:Y:S01]  /*2330*/  FFMA R189, R131, R103, R82 ;  /* 0x0000006783bd7223 */ /* 0x000fe20000000052 */
[C---:B------:R-:W-:Y:S01]  /*2340*/  FFMA R95, R41.reuse, R101, R94 ;  /* 0x00000065295f7223 */ /* 0x040fe2000000005e */
[C---:B------:R-:W-:Y:S01]  /*2350*/  FFMA R93, R41.reuse, R117, R80 ;  /* 0x00000075295d7223 */ /* 0x040fe20000000050 */
[C---:B------:R-:W-:Y:S01]  /*2360*/  FFMA R191, R41.reuse, R61, R92 ;  /* 0x0000003d29bf7223 */ /* 0x040fe2000000005c */
[----:B------:R-:W3:Y:S01]  /*2370*/  LDS.128 R80, [R146.X4+UR5+0x1300] ;  /* 0x0013000592507984 */ /* 0x000ee20008004c00 */
[----:B------:R-:W-:Y:S01]  /*2380*/  FFMA R41, R41, R53, R40 ;  /* 0x0000003529297223 */ /* 0x000fe20000000028 */
[C---:B------:R-:W-:Y:S01]  /*2390*/  FFMA R92, R42.reuse, R102, R95 ;  /* 0x000000662a5c7223 */ /* 0x040fe2000000005f */
[C---:B------:R-:W-:Y:S01]  /*23a0*/  FFMA R94, R42.reuse, R118, R93 ;  /* 0x000000762a5e7223 */ /* 0x040fe2000000005d */
[----:B------:R-:W-:Y:S01]  /*23b0*/  FFMA R187, R131, R119, R108 ;  /* 0x0000007783bb7223 */ /* 0x000fe2000000006c */
[C---:B------:R-:W-:Y:S01]  /*23c0*/  FFMA R40, R42.reuse, R54, R41 ;  /* 0x000000362a287223 */ /* 0x040fe20000000029 */
[----:B------:R-:W-:Y:S01]  /*23d0*/  FFMA R42, R42, R62, R191 ;  /* 0x0000003e2a2a7223 */ /* 0x000fe200000000bf */
[C---:B-1----:R-:W-:Y:S01]  /*23e0*/  FFMA R106, R96.reuse, R100, R106 ;  /* 0x00000064606a7223 */ /* 0x042fe2000000006a */
        /* <DEDUP_REMOVED lines=9> */
[C---:B------:R-:W-:Y:S01]  /*2480*/  FFMA R105, R97.reuse, R61, R104 ;  /* 0x0000003d61697223 */ /* 0x040fe20000000068 */
[----:B------:R-:W1:Y:S01]  /*2490*/  LDS.128 R40, [R146.X4+UR5+0x2000] ;  /* 0x0020000592287984 */ /* 0x000e620008004c00 */
[----:B------:R-:W-:Y:S01]  /*24a0*/  FFMA R97, R97, R53, R96 ;  /* 0x0000003561617223 */ /* 0x000fe20000000060 */
[C---:B------:R-:W-:Y:S01]  /*24b0*/  FFMA R94, R98.reuse, R102, R95 ;  /* 0x00000066625e7223 */ /* 0x040fe2000000005f */
[C---:B------:R-:W-:Y:S01]  /*24c0*/  FFMA R96, R98.reuse, R118, R93 ;  /* 0x0000007662607223 */ /* 0x040fe2000000005d */
[----:B------:R-:W-:Y:S01]  /*24d0*/  FFMA R127, R127, R63, R126 ;  /* 0x0000003f7f7f7223 */ /* 0x000fe2000000007e */
[C---:B------:R-:W-:Y:S01]  /*24e0*/  FFMA R92, R98.reuse, R54, R97 ;  /* 0x00000036625c7223 */ /* 0x040fe20000000061 */
[C---:B------:R-:W-:Y:S01]  /*24f0*/  FFMA R97, R99.reuse, R103, R94 ;  /* 0x0000006763617223 */ /* 0x040fe2000000005e */
[----:B------:R-:W-:Y:S01]  /*2500*/  FFMA R98, R98, R62, R105 ;  /* 0x0000003e62627223 */ /* 0x000fe20000000069 */
[C---:B--2---:R-:W-:Y:S01]  /*2510*/  FFMA R114, R56.reuse, R100, R114 ;  /* 0x0000006438727223 */ /* 0x044fe20000000072 */
[----:B------:R-:W-:Y:S01]  /*2520*/  FFMA R107, R99, R55, R92 ;  /* 0x00000037636b7223 */ /* 0x000fe2000000005c */
[C---:B------:R-:W-:Y:S01]  /*2530*/  FFMA R92, R56.reuse, R116, R115 ;  /* 0x00000074385c7223 */ /* 0x040fe20000000073 */
        /* <DEDUP_REMOVED lines=8> */
[----:B------:R-:W-:Y:S01]  /*25c0*/  FFMA R99, R99, R63, R98 ;  /* 0x0000003f63637223 */ /* 0x000fe20000000062 */
[C---:B------:R-:W-:Y:S01]  /*25d0*/  FFMA R56, R58.reuse, R54, R57 ;  /* 0x000000363a387223 */ /* 0x040fe20000000039 */
[C---:B------:R-:W-:Y:S01]  /*25e0*/  FFMA R96, R58.reuse, R102, R115 ;  /* 0x000000663a607223 */ /* 0x040fe20000000073 */
[C---:B------:R-:W-:Y:S01]  /*25f0*/  FFMA R98, R58.reuse, R118, R113 ;  /* 0x000000763a627223 */ /* 0x040fe20000000071 */
[----:B------:R-:W-:Y:S01]  /*2600*/  FFMA R58, R58, R62, R199 ;  /* 0x0000003e3a3a7223 */ /* 0x000fe200000000c7 */
[C---:B------:R-:W-:Y:S01]  /*2610*/  FFMA R115, R59.reuse, R55, R56 ;  /* 0x000000373b737223 */ /* 0x040fe20000000038 */
[C---:B---3--:R-:W-:Y:S01]  /*2620*/  FFMA R56, R80.reuse, R116, R87 ;  /* 0x0000007450387223 */ /* 0x048fe20000000057 */
        /* <DEDUP_REMOVED lines=30> */
[----:B------:R-:W-:Y:S01]  /*2810*/  FFMA R82, R42, R118, R81 ;  /* 0x000000762a527223 */ /* 0x000fe20000000051 */
[----:B--2---:R-:W-:Y:S01]  /*2820*/  FFMA R66, R92, R100, R66 ;  /* 0x000000645c427223 */ /* 0x004fe20000000042 */
[C---:B------:R-:W-:Y:S01]  /*2830*/  FFMA R40, R42.reuse, R54, R41 ;  /* 0x000000362a287223 */ /* 0x040fe20000000029 */
[----:B------:R-:W-:Y:S01]  /*2840*/  FFMA R42, R42, R62, R85 ;  /* 0x0000003e2a2a7223 */ /* 0x000fe20000000055 */
[C---:B------:R-:W-:Y:S01]  /*2850*/  FFMA R64, R92.reuse, R60, R64 ;  /* 0x0000003c5c407223 */ /* 0x040fe20000000040 */
[C---:B------:R-:W-:Y:S01]  /*2860*/  FFMA R215, R43.reuse, R103, R80 ;  /* 0x000000672bd77223 */ /* 0x040fe20000000050 */
[----:B------:R-:W-:Y:S01]  /*2870*/  FFMA R211, R43, R55, R40 ;  /* 0x000000372bd37223 */ /* 0x000fe20000000028 */
[C---:B------:R-:W-:Y:S01]  /*2880*/  FFMA R40, R92.reuse, R116, R67 ;  /* 0x000000745c287223 */ /* 0x040fe20000000043 */
[----:B------:R-:W-:Y:S01]  /*2890*/  FFMA R92, R92, R52, R65 ;  /* 0x000000345c5c7223 */ /* 0x000fe20000000041 */
[C---:B------:R-:W-:Y:S01]  /*28a0*/  FFMA R67, R93.reuse, R101, R66 ;  /* 0x000000655d437223 */ /* 0x040fe20000000042 */
[C---:B------:R-:W-:Y:S01]  /*28b0*/  FFMA R81, R93.reuse, R61, R64 ;  /* 0x0000003d5d517223 */ /* 0x040fe20000000040 */
[----:B------:R-:W-:Y:S01]  /*28c0*/  FFMA R65, R93, R117, R40 ;  /* 0x000000755d417223 */ /* 0x000fe20000000028 */
[C---:B------:R-:W-:Y:S01]  /*28d0*/  FFMA R213, R43.reuse, R119, R82 ;  /* 0x000000772bd57223 */ /* 0x040fe20000000052 */
[----:B------:R-:W-:Y:S01]  /*28e0*/  FFMA R217, R43, R63, R42 ;  /* 0x0000003f2bd97223 */ /* 0x000fe2000000002a */
[----:B------:R-:W-:Y:S01]  /*28f0*/  FFMA R93, R93, R53, R92 ;  /* 0x000000355d5d7223 */ /* 0x000fe2000000005c */
[----:B------:R-:W2:Y:S01]  /*2900*/  LDS.128 R40, [R146.X4+UR5+0x3000] ;  /* 0x0030000592287984 */ /* 0x000ea20008004c00 */
[C---:B------:R-:W-:Y:S01]  /*2910*/  FFMA R66, R94.reuse, R102, R67 ;  /* 0x000000665e427223 */ /* 0x040fe20000000043 */
[C---:B------:R-:W-:Y:S01]  /*2920*/  FFMA R80, R94.reuse, R118, R65 ;  /* 0x000000765e507223 */ /* 0x040fe20000000041 */
[----:B------:R-:W-:Y:S01]  /*2930*/  FFMA R64, R94, R54, R93 ;  /* 0x000000365e407223 */ /* 0x000fe2000000005d */
[C---:B---3--:R-:W-:Y:S01]  /*2940*/  FFMA R90, R56.reuse, R100, R90 ;  /* 0x00000064385a7223 */ /* 0x048fe2000000005a */
[----:B------:R-:W-:Y:S01]  /*2950*/  FFMA R88, R56, R60, R88 ;  /* 0x0000003c38587223 */ /* 0x000fe20000000058 */
[----:B------:R-:W-:Y:S01]  /*2960*/  FFMA R94, R94, R62, R81 ;  /* 0x0000003e5e5e7223 */ /* 0x000fe20000000051 */
[C---:B------:R-:W-:Y:S01]  /*2970*/  FFMA R93, R95.reuse, R55, R64 ;  /* 0x000000375f5d7223 */ /* 0x040fe20000000040 */
[C---:B------:R-:W-:Y:S01]  /*2980*/  FFMA R64, R56.reuse, R116, R91 ;  /* 0x0000007438407223 */ /* 0x040fe2000000005b */
[----:B------:R-:W-:Y:S01]  /*2990*/  FFMA R56, R56, R52, R89 ;  /* 0x0000003438387223 */ /* 0x000fe20000000059 */
[----:B------:R-:W-:Y:S01]  /*29a0*/  FFMA R219, R95, R103, R66 ;  /* 0x000000675fdb7223 */ /* 0x000fe20000000042 */
[C---:B------:R-:W-:Y:S01]  /*29b0*/  FFMA R83, R57.reuse, R101, R90 ;  /* 0x0000006539537223 */ /* 0x040fe2000000005a */
[C---:B------:R-:W-:Y:S01]  /*29c0*/  FFMA R81, R57.reuse, R117, R64 ;  /* 0x0000007539517223 */ /* 0x040fe20000000040 */
[C---:B------:R-:W-:Y:S01]  /*29d0*/  FFMA R85, R57.reuse, R61, R88 ;  /* 0x0000003d39557223 */ /* 0x040fe20000000058 */
[----:B------:R-:W-:Y:S01]  /*29e0*/  FFMA R57, R57, R53, R56 ;  /* 0x0000003539397223 */ /* 0x000fe20000000038 */
[----:B------:R-:W3:Y:S01]  /*29f0*/  LDS.128 R64, [R146.X4+UR5+0x3100] ;  /* 0x0031000592407984 */ /* 0x000ee20008004c00 */
[----:B------:R-:W-:Y:S01]  /*2a00*/  FFMA R221, R95, R119, R80 ;  /* 0x000000775fdd7223 */ /* 0x000fe20000000050 */
[C---:B------:R-:W-:Y:S01]  /*2a10*/  FFMA R80, R58.reuse, R102, R83 ;  /* 0x000000663a507223 */ /* 0x040fe20000000053 */
[C---:B------:R-:W-:Y:S01]  /*2a20*/  FFMA R82, R58.reuse, R118, R81 ;  /* 0x000000763a527223 */ /* 0x040fe20000000051 */
[C---:B------:R-:W-:Y:S01]  /*2a30*/  FFMA R56, R58.reuse, R54, R57 ;  /* 0x000000363a387223 */ /* 0x040fe20000000039 */
[----:B------:R-:W-:Y:S01]  /*2a40*/  FFMA R58, R58, R62, R85 ;  /* 0x0000003e3a3a7223 */ /* 0x000fe20000000055 */
[C---:B------:R-:W-:Y:S01]  /*2a50*/  FFMA R223, R59.reuse, R103, R80 ;  /* 0x000000673bdf7223 */ /* 0x040fe20000000050 */
[C---:B-1----:R-:W-:Y:S01]  /*2a60*/  FFMA R122, R72.reuse, R100, R122 ;  /* 0x00000064487a7223 */ /* 0x042fe2000000007a */
[C---:B------:R-:W-:Y:S01]  /*2a70*/  FFMA R89, R59.reuse, R55, R56 ;  /* 0x000000373b597223 */ /* 0x040fe20000000038 */
        /* <DEDUP_REMOVED lines=31> */
[C---:B---3--:R-:W-:Y:S01]  /*2c70*/  FFMA R40, R64.reuse, R52, R45 ;  /* 0x0000003440287223 */ /* 0x048fe2000000002d */
        /* <DEDUP_REMOVED lines=8> */
[----:B------:R-:W-:Y:S01]  /*2d00*/  FFMA R41, R65, R117, R42 ;  /* 0x0000007541297223 */ /* 0x000fe2000000002a */
[----:B------:R-:W-:Y:S01]  /*2d10*/  FFMA R231, R75, R103, R82 ;  /* 0x000000674be77223 */ /* 0x000fe20000000052 */
[----:B------:R-:W-:Y:S01]  /*2d20*/  FFMA R65, R65, R101, R46 ;  /* 0x0000006541417223 */ /* 0x000fe2000000002e */
[C---:B------:R-:W-:Y:S01]  /*2d30*/  FFMA R88, R66.reuse, R54, R43 ;  /* 0x0000003642587223 */ /* 0x040fe2000000002b */
[C---:B------:R-:W-:Y:S01]  /*2d40*/  FFMA R64, R66.reuse, R62, R45 ;  /* 0x0000003e42407223 */ /* 0x040fe2000000002d */
[C---:B------:R-:W-:Y:S01]  /*2d50*/  FFMA R90, R66.reuse, R118, R41 ;  /* 0x00000076425a7223 */ /* 0x040fe20000000029 */
[----:B------:R-:W-:Y:S01]  /*2d60*/  LDS.128 R44, [R156+0x10] ;  /* 0x000010009c2c7984 */ /* 0x000fe20000000c00 */
[----:B------:R-:W-:Y:S01]  /*2d70*/  FFMA R66, R66, R102, R65 ;  /* 0x0000006642427223 */ /* 0x000fe20000000041 */
[C---:B------:R-:W-:Y:S01]  /*2d80*/  FFMA R249, R67.reuse, R63, R64 ;  /* 0x0000003f43f97223 */ /* 0x040fe20000000040 */
[C---:B------:R-:W-:Y:S01]  /*2d90*/  FFMA R251, R67.reuse, R119, R90 ;  /* 0x0000007743fb7223 */ /* 0x040fe2000000005a */
[----:B------:R-:W3:Y:S01]  /*2da0*/  LDS.128 R40, [R146.X4+UR5+0x10] ;  /* 0x0000100592287984 */ /* 0x000ee20008004c00 */
[C---:B------:R-:W-:Y:S01]  /*2db0*/  FFMA R247, R67.reuse, R103, R66 ;  /* 0x0000006743f77223 */ /* 0x040fe20000000042 */
[C---:B-1----:R-:W-:Y:S01]  /*2dc0*/  FFMA R66, R56.reuse, R116, R71 ;  /* 0x0000007438427223 */ /* 0x042fe20000000047 */
[C---:B------:R-:W-:Y:S01]  /*2dd0*/  FFMA R64, R56.reuse, R52, R69 ;  /* 0x0000003438407223 */ /* 0x040fe20000000045 */
[----:B------:R-:W1:Y:S01]  /*2de0*/  LDS.128 R80, [R156+0x110] ;  /* 0x000110009c507984 */ /* 0x000e620000000c00 */
[----:B------:R-:W-:Y:S01]  /*2df0*/  FFMA R88, R67, R55, R88 ;  /* 0x0000003743587223 */ /* 0x000fe20000000058 */
[C---:B------:R-:W-:Y:S01]  /*2e00*/  FFMA R70, R56.reuse, R100, R70 ;  /* 0x0000006438467223 */ /* 0x040fe20000000046 */
[C---:B------:R-:W-:Y:S01]  /*2e10*/  FFMA R71, R57.reuse, R117, R66 ;  /* 0x0000007539477223 */ /* 0x040fe20000000042 */
[----:B------:R-:W4:Y:S01]  /*2e20*/  LDS.128 R72, [R156+0x310] ;  /* 0x000310009c487984 */ /* 0x000f220000000c00 */
[C---:B------:R-:W-:Y:S01]  /*2e30*/  FFMA R121, R57.reuse, R53, R64 ;  /* 0x0000003539797223 */ /* 0x040fe20000000040 */
[----:B------:R-:W-:Y:S01]  /*2e40*/  FFMA R56, R56, R60, R68 ;  /* 0x0000003c38387223 */ /* 0x000fe20000000044 */
[C---:B------:R-:W-:Y:S01]  /*2e50*/  FFMA R69, R57.reuse, R101, R70 ;  /* 0x0000006539457223 */ /* 0x040fe20000000046 */
[----:B------:R-:W4:Y:S01]  /*2e60*/  LDS.128 R84, [R156+0x210] ;  /* 0x000210009c547984 */ /* 0x000f220000000c00 */
[C---:B------:R-:W-:Y:S01]  /*2e70*/  FFMA R68, R58.reuse, R118, R71 ;  /* 0x000000763a447223 */ /* 0x040fe20000000047 */
[----:B------:R-:W-:Y:S01]  /*2e80*/  FFMA R57, R57, R61, R56 ;  /* 0x0000003d39397223 */ /* 0x000fe20000000038 */
[C---:B------:R-:W-:Y:S01]  /*2e90*/  FFMA R70, R58.reuse, R102, R69 ;  /* 0x000000663a467223 */ /* 0x040fe20000000045 */
[----:B------:R-:W4:Y:S01]  /*2ea0*/  LDS.128 R64, [R146.X4+UR5+0x110] ;  /* 0x0001100592407984 */ /* 0x000f220008004c00 */
[----:B------:R-:W-:Y:S01]  /*2eb0*/  FFMA R95, R95, R63, R94 ;  /* 0x0000003f5f5f7223 */ /* 0x000fe2000000005e */
[C---:B------:R-:W-:Y:S01]  /*2ec0*/  FFMA R56, R58.reuse, R62, R57 ;  /* 0x0000003e3a387223 */ /* 0x040fe20000000039 */
[----:B------:R-:W-:Y:S01]  /*2ed0*/  FFMA R58, R58, R54, R121 ;  /* 0x000000363a3a7223 */ /* 0x000fe20000000079 */
[C---:B--2---:R-:W-:Y:S01]  /*2ee0*/  FFMA R60, R48.reuse, R60, R76 ;  /* 0x0000003c303c7223 */ /* 0x044fe2000000004c */
        /* <DEDUP_REMOVED lines=20> */
[C---:B---3--:R-:W-:Y:S01]  /*3030*/  FFMA R50, R40.reuse, R44, R173 ;  /* 0x0000002c28327223 */ /* 0x048fe200000000ad */
[----:B------:R-:W-:Y:S01]  /*3040*/  LDS.128 R76, [R146.X4+UR5+0x3110] ;  /* 0x00311005924c7984 */ /* 0x000fe20008004c00 */
[----:B-1----:R-:W-:-:S02]  /*3050*/  FFMA R48, R40, R80, R171 ;  /* 0x0000005028307223 */ /* 0x002fc400000000ab */
[C---:B------:R-:W-:Y:S01]  /*3060*/  FFMA R55, R41.reuse, R45, R50 ;  /* 0x0000002d29377223 */ /* 0x040fe20000000032 */
[----:B------:R-:W-:Y:S01]  /*3070*/  LDS.128 R68, [R146.X4+UR5+0x3310] ;  /* 0x0033100592447984 */ /* 0x000fe20008004c00 */
[C---:B----4-:R-:W-:Y:S01]  /*3080*/  FFMA R52, R40.reuse, R72, R175 ;  /* 0x0000004828347223 */ /* 0x050fe200000000af */
[C---:B------:R-:W-:Y:S02]  /*3090*/  FFMA R61, R41.reuse, R81, R48 ;  /* 0x00000051293d7223 */ /* 0x040fe40000000030 */
[----:B------:R-:W1:Y:S01]  /*30a0*/  LDS.128 R48, [R146.X4+UR5+0x310] ;  /* 0x0003100592307984 */ /* 0x000e620008004c00 */
[----:B------:R-:W-:Y:S01]  /*30b0*/  FFMA R40, R40, R84, R177 ;  /* 0x0000005428287223 */ /* 0x000fe200000000b1 */
[C---:B------:R-:W-:Y:S01]  /*30c0*/  FFMA R53, R41.reuse, R73, R52 ;  /* 0x0000004929357223 */ /* 0x040fe20000000034 */
[C---:B------:R-:W-:Y:S02]  /*30d0*/  FFMA R52, R42.reuse, R82, R61 ;  /* 0x000000522a347223 */ /* 0x040fe4000000003d */
        /* <DEDUP_REMOVED lines=17> */
[C---:B------:R-:W-:Y:S01]  /*31f0*/  FFMA R54, R66.reuse, R86, R55 ;  /* 0x0000005642367223 */ /* 0x040fe20000000037 */
[C---:B------:R-:W-:Y:S01]  /*3200*/  FFMA R60, R66.reuse, R74, R53 ;  /* 0x0000004a423c7223 */ /* 0x040fe20000000035 */
[C---:B------:R-:W-:Y:S01]  /*3210*/  FFMA R52, R66.reuse, R82, R65 ;  /* 0x0000005242347223 */ /* 0x040fe20000000041 */
[----:B------:R-:W-:Y:S01]  /*3220*/  FFMA R66, R66, R46, R61 ;  /* 0x0000002e42427223 */ /* 0x000fe2000000003d */
[C---:B------:R-:W-:Y:S01]  /*3230*/  FFMA R111, R67.reuse, R87, R54 ;  /* 0x00000057436f7223 */ /* 0x040fe20000000036 */
        /* <DEDUP_REMOVED lines=27> */
[----:B------:R-:W1:Y:S01]  /*33f0*/  LDS.128 R56, [R146.X4+UR5+0x1210] ;  /* 0x0012100592387984 */ /* 0x000e620008004c00 */
        /* <DEDUP_REMOVED lines=9> */
[C---:B------:R-:W-:Y:S01]  /*3490*/  FFMA R60, R40.reuse, R84, R193 ;  /* 0x00000054283c7223 */ /* 0x040fe200000000c1 */
[C---:B------:R-:W-:Y:S01]  /*34a0*/  FFMA R48, R40.reuse, R44, R197 ;  /* 0x0000002c28307223 */ /* 0x040fe200000000c5 */
        /* <DEDUP_REMOVED lines=11> */
[C---:B--2---:R-:W-:Y:S01]  /*3560*/  FFMA R60, R52.reuse, R84, R97 ;  /* 0x00000054343c7223 */ /* 0x044fe20000000061 */
[C---:B------:R-:W-:Y:S01]  /*3570*/  FFMA R193, R43.reuse, R83, R40 ;  /* 0x000000532bc17223 */ /* 0x040fe20000000028 */
[----:B------:R-:W-:Y:S01]  /*3580*/  FFMA R197, R43, R47, R42 ;  /* 0x0000002f2bc57223 */ /* 0x000fe2000000002a */
[C---:B------:R-:W-:Y:S01]  /*3590*/  FFMA R42, R52.reuse, R72, R105 ;  /* 0x00000048342a7223 */ /* 0x040fe20000000069 */
[C---:B------:R-:W-:Y:S01]  /*35a0*/  FFMA R40, R52.reuse, R44, R99 ;  /* 0x0000002c34287223 */ /* 0x040fe20000000063 */
[----:B------:R-:W-:Y:S01]  /*35b0*/  FFMA R52, R52, R80, R107 ;  /* 0x0000005034347223 */ /* 0x000fe2000000006b */
[C---:B------:R-:W-:Y:S01]  /*35c0*/  FFMA R63, R53.reuse, R85, R60 ;  /* 0x00000055353f7223 */ /* 0x040fe2000000003c */
[C---:B------:R-:W-:Y:S01]  /*35d0*/  FFMA R61, R53.reuse, R73, R42 ;  /* 0x00000049353d7223 */ /* 0x040fe2000000002a */
[----:B------:R-:W-:Y:S01]  /*35e0*/  FFMA R65, R53, R45, R40 ;  /* 0x0000002d35417223 */ /* 0x000fe20000000028 */
[----:B------:R-:W-:Y:S01]  /*35f0*/  FFMA R191, R43, R75, R62 ;  /* 0x0000004b2bbf7223 */ /* 0x000fe2000000003e */
        /* <DEDUP_REMOVED lines=24> */
[C---:B---3--:R-:W-:Y:S01]  /*3780*/  FFMA R60, R48.reuse, R84, R203 ;  /* 0x00000054303c7223 */ /* 0x048fe200000000cb */
        /* <DEDUP_REMOVED lines=9> */
[----:B------:R-:W-:Y:S01]  /*3820*/  FFMA R199, R59, R75, R62 ;  /* 0x0000004b3bc77223 */ /* 0x000fe2000000003e */
[C---:B------:R-:W-:Y:S01]  /*3830*/  FFMA R60, R50.reuse, R86, R63 ;  /* 0x00000056323c7223 */ /* 0x040fe2000000003f */
[----:B------:R-:W3:Y:S01]  /*3840*/  LDS.128 R56, [R146.X4+UR5+0x2210] ;  /* 0x0022100592387984 */ /* 0x000ee20008004c00 */
        /* <DEDUP_REMOVED lines=16> */
[----:B------:R-:W2:Y:S01]  /*3950*/  LDS.128 R48, [R146.X4+UR5+0x2310] ;  /* 0x0023100592307984 */ /* 0x000ea20008004c00 */
        /* <DEDUP_REMOVED lines=35> */
[----:B------:R-:W3:Y:S01]  /*3b90*/  LDS.128 R64, [R146.X4+UR5+0x3210] ;  /* 0x0032100592407984 */ /* 0x000ee20008004c00 */
        /* <DEDUP_REMOVED lines=18> */
[C---:B-1----:R-:W-:Y:S01]  /*3cc0*/  FFMA R48, R40.reuse, R80, R245 ;  /* 0x0000005028307223 */ /* 0x042fe200000000f5 */
        /* <DEDUP_REMOVED lines=29> */
[----:B------:R-:W-:Y:S01]  /*3ea0*/  LDS.128 R60, [R146.X4+UR5+0x20] ;  /* 0x00002005923c7984 */ /* 0x000fe20008004c00 */
[-C--:B------:R-:W-:Y:S01]  /*3eb0*/  FFMA R227, R59, R47.reuse, R58 ;  /* 0x0000002f3be37223 */ /* 0x080fe2000000003a */
[----:B------:R-:W-:Y:S01]  /*3ec0*/  FFMA R78, R78, R86, R77 ;  /* 0x000000564e4e7223 */ /* 0x000fe2000000004d */
[C---:B------:R-:W-:Y:S01]  /*3ed0*/  FFMA R247, R79.reuse, R47, R76 ;  /* 0x0000002f4ff77223 */ /* 0x040fe2000000004c */
[----:B------:R-:W1:Y:S01]  /*3ee0*/  LDS.128 R40, [R156+0x20] ;  /* 0x000020009c287984 */ /* 0x000e620000000c00 */
[C---:B---3--:R-:W-:Y:S01]  /*3ef0*/  FFMA R76, R64.reuse, R80, R229 ;  /* 0x00000050404c7223 */ /* 0x048fe200000000e5 */
[C---:B------:R-:W-:Y:S01]  /*3f00*/  FFMA R249, R79.reuse, R87, R78 ;  /* 0x000000574ff97223 */ /* 0x040fe2000000004e */
[C---:B------:R-:W-:Y:S01]  /*3f10*/  FFMA R78, R64.reuse, R84, R123 ;  /* 0x00000054404e7223 */ /* 0x040fe2000000007b */
[----:B------:R-:W2:Y:S01]  /*3f20*/  LDS.128 R48, [R156+0x120] ;  /* 0x000120009c307984 */ /* 0x000ea20000000c00 */
[C---:B------:R-:W-:Y:S01]  /*3f30*/  FFMA R251, R79.reuse, R75, R90 ;  /* 0x0000004b4ffb7223 */ /* 0x040fe2000000005a */
[C---:B------:R-:W-:Y:S01]  /*3f40*/  FFMA R90, R64.reuse, R72, R121 ;  /* 0x00000048405a7223 */ /* 0x040fe20000000079 */
[----:B------:R-:W-:Y:S01]  /*3f50*/  FFMA R64, R64, R44, R225 ;  /* 0x0000002c40407223 */ /* 0x000fe200000000e1 */
[----:B------:R-:W3:Y:S01]  /*3f60*/  LDS.128 R52, [R156+0x320] ;  /* 0x000320009c347984 */ /* 0x000ee20000000c00 */
[----:B------:R-:W-:Y:S01]  /*3f70*/  FFMA R88, R79, R83, R88 ;  /* 0x000000534f587223 */ /* 0x000fe20000000058 */
[C---:B------:R-:W-:Y:S01]  /*3f80*/  FFMA R121, R65.reuse, R85, R78 ;  /* 0x0000005541797223 */ /* 0x040fe2000000004e */
[C---:B------:R-:W-:Y:S01]  /*3f90*/  FFMA R225, R65.reuse, R81, R76 ;  /* 0x0000005141e17223 */ /* 0x040fe2000000004c */
[----:B------:R-:W4:Y:S01]  /*3fa0*/  LDS.128 R56, [R156+0x220] ;  /* 0x000220009c387984 */ /* 0x000f220000000c00 */
[C---:B------:R-:W-:Y:S01]  /*3fb0*/  FFMA R123, R65.reuse, R73, R90 ;  /* 0x00000049417b7223 */ /* 0x040fe2000000005a */
[----:B------:R-:W-:Y:S01]  /*3fc0*/  FFMA R65, R65, R45, R64 ;  /* 0x0000002d41417223 */ /* 0x000fe20000000040 */
[C---:B------:R-:W-:Y:S01]  /*3fd0*/  FFMA R92, R66.reuse, R86, R121 ;  /* 0x00000056425c7223 */ /* 0x040fe20000000079 */
[----:B------:R-:W4:Y:S01]  /*3fe0*/  LDS.128 R76, [R146.X4+UR5+0x120] ;  /* 0x00012005924c7984 */ /* 0x000f220008004c00 */
[C---:B------:R-:W-:Y:S01]  /*3ff0*/  FFMA R90, R66.reuse, R74, R123 ;  /* 0x0000004a425a7223 */ /* 0x040fe2000000007b */
[C---:B------:R-:W-:Y:S01]  /*4000*/  FFMA R64, R66.reuse, R46, R65 ;  /* 0x0000002e42407223 */ /* 0x040fe20000000041 */
[----:B------:R-:W-:Y:S01]  /*4010*/  FFMA R66, R66, R82, R225 ;  /* 0x0000005242427223 */ /* 0x000fe200000000e1 */
[C---:B------:R-:W-:Y:S01]  /*4020*/  FFMA R44, R68.reuse, R44, R101 ;  /* 0x0000002c442c7223 */ /* 0x040fe20000000065 */
[C---:B------:R-:W-:Y:S01]  /*4030*/  FFMA R121, R67.reuse, R75, R90 ;  /* 0x0000004b43797223 */ /* 0x040fe2000000005a */
[C---:B------:R-:W-:Y:S01]  /*4040*/  FFMA R123, R67.reuse, R87, R92 ;  /* 0x00000057437b7223 */ /* 0x040fe2000000005c */
[C---:B------:R-:W-:Y:S01]  /*4050*/  FFMA R225, R67.reuse, R47, R64 ;  /* 0x0000002f43e17223 */ /* 0x040fe20000000040 */
[----:B------:R-:W-:Y:S01]  /*4060*/  FFMA R229, R67, R83, R66 ;  /* 0x0000005343e57223 */ /* 0x000fe20000000042 */
[C---:B------:R-:W-:Y:S01]  /*4070*/  FFMA R72, R68.reuse, R72, R119 ;  /* 0x0000004844487223 */ /* 0x040fe20000000077 */
[C---:B------:R-:W-:Y:S01]  /*4080*/  FFMA R84, R68.reuse, R84, R103 ;  /* 0x0000005444547223 */ /* 0x040fe20000000067 */
[C---:B------:R-:W-:Y:S01]  /*4090*/  FFMA R45, R69.reuse, R45, R44 ;  /* 0x0000002d452d7223 */ /* 0x040fe2000000002c */
[----:B------:R-:W4:Y:S01]  /*40a0*/  LDS.128 R64, [R146.X4+UR5+0x220] ;  /* 0x0002200592407984 */ /* 0x000f220008004c00 */
        /* <DEDUP_REMOVED lines=12> */
[----:B------:R-:W-:Y:S01]  /*4170*/  FFMA R119, R71, R83, R70 ;  /* 0x0000005347777223 */ /* 0x000fe20000000046 */
[----:B------:R-:W-:Y:S01]  /*4180*/  LDS.128 R84, [R146.X4+UR5+0x3120] ;  /* 0x0031200592547984 */ /* 0x000fe20008004c00 */
[----:B--2---:R-:W-:Y:S01]  /*4190*/  FFMA R44, R60, R48, R173 ;  /* 0x000000303c2c7223 */ /* 0x004fe200000000ad */
[----:B------:R-:W-:-:S02]  /*41a0*/  FFMA R71, R61, R41, R46 ;  /* 0x000000293d477223 */ /* 0x000fc4000000002e */
[----:B------:R-:W-:Y:S01]  /*41b0*/  LDS.128 R80, [R146.X4+UR5+0x3320] ;  /* 0x0033200592507984 */ /* 0x000fe20008004c00 */
[C---:B---3--:R-:W-:Y:S01]  /*41c0*/  FFMA R68, R60.reuse, R52, R171 ;  /* 0x000000343c447223 */ /* 0x048fe200000000ab */
[C---:B------:R-:W-:Y:S02]  /*41d0*/  FFMA R73, R61.reuse, R49, R44 ;  /* 0x000000313d497223 */ /* 0x040fe4000000002c */
[----:B------:R-:W1:Y:S01]  /*41e0*/  LDS.128 R44, [R146.X4+UR5+0x320] ;  /* 0x00032005922c7984 */ /* 0x000e620008004c00 */
[----:B----4-:R-:W-:Y:S01]  /*41f0*/  FFMA R60, R60, R56, R177 ;  /* 0x000000383c3c7223 */ /* 0x010fe200000000b1 */
        /* <DEDUP_REMOVED lines=173> */
[----:B------:R-:W2:Y:S01]  /*4cd0*/  LDS.128 R76, [R146.X4+UR5+0x3220] ;  /* 0x00322005924c7984 */ /* 0x000ea20008004c00 */
        /* <DEDUP_REMOVED lines=22> */
[C---:B-1----:R-:W-:Y:S01]  /*4e40*/  FFMA R46, R60.reuse, R56, R243 ;  /* 0x000000383c2e7223 */ /* 0x042fe200000000f3 */
[C---:B------:R-:W-:Y:S01]  /*4e50*/  FFMA R44, R60.reuse, R40, R239 ;  /* 0x000000283c2c7223 */ /* 0x040fe200000000ef */
[C---:B------:R-:W-:Y:S01]  /*4e60*/  FFMA R64, R60.reuse, R52, R241 ;  /* 0x000000343c407223 */ /* 0x040fe200000000f1 */
[-C--:B------:R-:W-:Y:S01]  /*4e70*/  FFMA R60, R60, R48.reuse, R245 ;  /* 0x000000303c3c7223 */ /* 0x080fe200000000f5 */
[C---:B------:R-:W-:Y:S01]  /*4e80*/  FFMA R47, R61.reuse, R57, R46 ;  /* 0x000000393d2f7223 */ /* 0x040fe2000000002e */
[C---:B------:R-:W-:Y:S01]  /*4e90*/  FFMA R65, R61.reuse, R41, R44 ;  /* 0x000000293d417223 */ /* 0x040fe2000000002c */
[C---:B------:R-:W-:Y:S01]  /*4ea0*/  FFMA R45, R61.reuse, R53, R64 ;  /* 0x000000353d2d7223 */ /* 0x040fe20000000040 */
[----:B------:R-:W-:Y:S01]  /*4eb0*/  FFMA R88, R84, R48, R88 ;  /* 0x0000003054587223 */ /* 0x000fe20000000058 */
[C---:B------:R-:W-:Y:S01]  /*4ec0*/  FFMA R46, R62.reuse, R58, R47 ;  /* 0x0000003a3e2e7223 */ /* 0x040fe2000000002f */
[C---:B------:R-:W-:Y:S01]  /*4ed0*/  FFMA R44, R62.reuse, R42, R65 ;  /* 0x0000002a3e2c7223 */ /* 0x040fe20000000041 */
[----:B------:R-:W-:Y:S01]  /*4ee0*/  FFMA R61, R61, R49, R60 ;  /* 0x000000313d3d7223 */ /* 0x000fe2000000003c */
        /* <DEDUP_REMOVED lines=8> */
[-C--:B------:R-:W-:Y:S01]  /*4f70*/  FFMA R62, R62, R50.reuse, R61 ;  /* 0x000000323e3e7223 */ /* 0x080fe2000000003d */
[C---:B------:R-:W-:Y:S01]  /*4f80*/  FFMA R61, R85.reuse, R41, R44 ;  /* 0x00000029553d7223 */ /* 0x040fe2000000002c */
[----:B------:R-:W-:Y:S01]  /*4f90*/  FFMA R85, R85, R53, R84 ;  /* 0x0000003555557223 */ /* 0x000fe20000000054 */
[C---:B------:R-:W-:Y:S01]  /*4fa0*/  FFMA R84, R86.reuse, R50, R47 ;  /* 0x0000003256547223 */ /* 0x040fe2000000002f */
[C---:B------:R-:W-:Y:S01]  /*4fb0*/  FFMA R90, R86.reuse, R58, R45 ;  /* 0x0000003a565a7223 */ /* 0x040fe2000000002d */
[----:B------:R-:W-:Y:S01]  /*4fc0*/  LDS.128 R72, [R146.X4+UR5+0x30] ;  /* 0x0000300592487984 */ /* 0x000fe20008004c00 */
[C---:B------:R-:W-:Y:S01]  /*4fd0*/  FFMA R241, R63.reuse, R55, R60 ;  /* 0x000000373ff17223 */ /* 0x040fe2000000003c */
[-C--:B------:R-:W-:Y:S01]  /*4fe0*/  FFMA R243, R63, R51.reuse, R62 ;  /* 0x000000333ff37223 */ /* 0x080fe2000000003e */
[C---:B------:R-:W-:Y:S01]  /*4ff0*/  FFMA R88, R86.reuse, R42, R61 ;  /* 0x0000002a56587223 */ /* 0x040fe2000000003d */
[----:B------:R-:W1:Y:S01]  /*5000*/  LDS.128 R44, [R156+0x30] ;  /* 0x000030009c2c7984 */ /* 0x000e620000000c00 */
[----:B------:R-:W-:Y:S01]  /*5010*/  FFMA R86, R86, R54, R85 ;  /* 0x0000003656567223 */ /* 0x000fe20000000055 */
[C---:B------:R-:W-:Y:S01]  /*5020*/  FFMA R249, R87.reuse, R51, R84 ;  /* 0x0000003357f97223 */ /* 0x040fe20000000054 */
[C---:B--2---:R-:W-:Y:S01]  /*5030*/  FFMA R84, R76.reuse, R48, R229 ;  /* 0x000000304c547223 */ /* 0x044fe200000000e5 */
[----:B------:R-:W2:Y:S01]  /*5040*/  LDS.128 R64, [R156+0x130] ;  /* 0x000130009c407984 */ /* 0x000ea20000000c00 */
[C---:B------:R-:W-:Y:S01]  /*5050*/  FFMA R247, R87.reuse, R55, R86 ;  /* 0x0000003757f77223 */ /* 0x040fe20000000056 */
[C---:B------:R-:W-:Y:S01]  /*5060*/  FFMA R86, R76.reuse, R56, R123 ;  /* 0x000000384c567223 */ /* 0x040fe2000000007b */
[C---:B------:R-:W-:Y:S01]  /*5070*/  FFMA R251, R87.reuse, R59, R90 ;  /* 0x0000003b57fb7223 */ /* 0x040fe2000000005a */
[----:B------:R-:W3:Y:S01]  /*5080*/  LDS.128 R60, [R156+0x230] ;  /* 0x000230009c3c7984 */ /* 0x000ee20000000c00 */
[C---:B------:R-:W-:Y:S01]  /*5090*/  FFMA R90, R76.reuse, R52, R121 ;  /* 0x000000344c5a7223 */ /* 0x040fe20000000079 */
[----:B------:R-:W-:Y:S01]  /*50a0*/  FFMA R76, R76, R40, R225 ;  /* 0x000000284c4c7223 */ /* 0x000fe200000000e1 */
[----:B------:R-:W-:Y:S01]  /*50b0*/  FFMA R88, R87, R43, R88 ;  /* 0x0000002b57587223 */ /* 0x000fe20000000058 */
[----:B------:R-:W4:Y:S01]  /*50c0*/  LDS.128 R68, [R156+0x330] ;  /* 0x000330009c447984 */ /* 0x000f220000000c00 */
        /* <DEDUP_REMOVED lines=15> */
[----:B------:R-:W4:Y:S01]  /*51c0*/  LDS.128 R76, [R146.X4+UR5+0x230] ;  /* 0x00023005924c7984 */ /* 0x000f220008004c00 */
        /* <DEDUP_REMOVED lines=9> */
[----:B------:R-:W-:Y:S01]  /*5260*/  FFMA R54, R82, R54, R53 ;  /* 0x0000003652367223 */ /* 0x000fe20000000035 */
[----:B-1----:R-:W-:-:S02]  /*5270*/  FFMA R42, R72, R44, R173 ;  /* 0x0000002c482a7223 */ /* 0x002fc400000000ad */
[C---:B------:R-:W-:Y:S01]  /*5280*/  FFMA R117, R83.reuse, R51, R50 ;  /* 0x0000003353757223 */ /* 0x040fe20000000032 */
[----:B------:R-:W-:Y:S01]  /*5290*/  FFMA R58, R82, R58, R57 ;  /* 0x0000003a523a7223 */ /* 0x000fe20000000039 */
[----:B------:R-:W-:Y:S01]  /*52a0*/  FFMA R101, R83, R55, R54 ;  /* 0x0000003753657223 */ /* 0x000fe20000000036 */
[C---:B--2---:R-:W-:Y:S01]  /*52b0*/  FFMA R40, R72.reuse, R64, R171 ;  /* 0x0000004048287223 */ /* 0x044fe200000000ab */
[----:B------:R-:W-:Y:S01]  /*52c0*/  FFMA R51, R73, R45, R42 ;  /* 0x0000002d49337223 */ /* 0x000fe2000000002a */
[----:B------:R-:W-:Y:S01]  /*52d0*/  FFMA R103, R83, R59, R58 ;  /* 0x0000003b53677223 */ /* 0x000fe2000000003a */
[----:B---3--:R-:W-:Y:S01]  /*52e0*/  FFMA R48, R72, R60, R177 ;  /* 0x0000003c48307223 */ /* 0x008fe200000000b1 */
[C---:B------:R-:W-:Y:S01]  /*52f0*/  FFMA R53, R73.reuse, R65, R40 ;  /* 0x0000004149357223 */ /* 0x040fe20000000028 */
[----:B------:R-:W-:Y:S02]  /*5300*/  LDS.128 R80, [R146.X4+UR5+0x3330] ;  /* 0x0033300592507984 */ /* 0x000fe40008004c00 */
[----:B------:R-:W-:Y:S01]  /*5310*/  FFMA R49, R73, R61, R48 ;  /* 0x0000003d49317223 */ /* 0x000fe20000000030 */
[C---:B------:R-:W-:Y:S01]  /*5320*/  FFMA R48, R74.reuse, R46, R51 ;  /* 0x0000002e4a307223 */ /* 0x040fe20000000033 */
[----:B------:R-:W1:Y:S01]  /*5330*/  LDS.128 R40, [R146.X4+UR5+0x330] ;  /* 0x0003300592287984 */ /* 0x000e620008004c00 */
[C---:B------:R-:W-:Y:S01]  /*5340*/  FFMA R50, R74.reuse, R66, R53 ;  /* 0x000000424a327223 */ /* 0x040fe20000000035 */
[----:B------:R-:W-:Y:S01]  /*5350*/  FFMA R52, R74, R62, R49 ;  /* 0x0000003e4a347223 */ /* 0x000fe20000000031 */
[----:B----4-:R-:W-:Y:S01]  /*5360*/  FFMA R72, R72, R68, R175 ;  /* 0x0000004448487223 */ /* 0x010fe200000000af */
        /* <DEDUP_REMOVED lines=32> */
[----:B------:R-:W-:Y:S01]  /*5570*/  FFMA R56, R78, R66, R77 ;  /* 0x000000424e387223 */ /* 0x000fe2000000004d */
[-C--:B------:R-:W-:Y:S01]  /*5580*/  FFMA R177, R75, R71.reuse, R74 ;  /* 0x000000474bb17223 */ /* 0x080fe2000000004a */
[C---:B------:R-:W-:Y:S01]  /*5590*/  FFMA R181, R79.reuse, R71, R58 ;  /* 0x000000474fb57223 */ /* 0x040fe2000000003a */
[C---:B------:R-:W-:Y:S01]  /*55a0*/  FFMA R179, R79.reuse, R63, R72 ;  /* 0x0000003f4fb37223 */ /* 0x040fe20000000048 */
[----:B------:R-:W-:Y:S01]  /*55b0*/  FFMA R183, R79, R67, R56 ;  /* 0x000000434fb77223 */ /* 0x000fe20000000038 */
[C---:B-1----:R-:W-:Y:S01]  /*55c0*/  FFMA R58, R40.reuse, R60, R187 ;  /* 0x0000003c283a7223 */ /* 0x042fe200000000bb */
        /* <DEDUP_REMOVED lines=123> */
[----:B------:R-:W2:Y:S01]  /*5d80*/  LDS.128 R84, [R146.X4+UR5+0x3130] ;  /* 0x0031300592547984 */ /* 0x000ea20008004c00 */
        /* <DEDUP_REMOVED lines=11> */
[C---:B---3--:R-:W-:Y:S01]  /*5e40*/  FFMA R56, R40.reuse, R68, R233 ;  /* 0x0000004428387223 */ /* 0x048fe200000000e9 */
        /* <DEDUP_REMOVED lines=28> */
[C---:B--2---:R-:W-:Y:S01]  /*6010*/  FFMA R40, R84.reuse, R64, R249 ;  /* 0x0000004054287223 */ /* 0x044fe200000000f9 */
[----:B------:R-:W-:Y:S01]  /*6020*/  FFMA R243, R51, R63, R42 ;  /* 0x0000003f33f37223 */ /* 0x000fe2000000002a */
[----:B------:R-:W-:Y:S01]  /*6030*/  FFMA R42, R84, R60, R251 ;  /* 0x0000003c542a7223 */ /* 0x000fe200000000fb */
        /* <DEDUP_REMOVED lines=18> */
[C---:B---3--:R-:W-:Y:S01]  /*6160*/  FFMA R84, R76.reuse, R64, R225 ;  /* 0x000000404c547223 */ /* 0x048fe200000000e1 */
[----:B------:R-:W2:Y:S01]  /*6170*/  LDS.128 R52, [R156+0x140] ;  /* 0x000140009c347984 */ /* 0x000ea20000000c00 */
[C---:B------:R-:W-:Y:S01]  /*6180*/  FFMA R251, R87.reuse, R71, R86 ;  /* 0x0000004757fb7223 */ /* 0x040fe20000000056 */
[C---:B------:R-:W-:Y:S01]  /*6190*/  FFMA R86, R76.reuse, R60, R123 ;  /* 0x0000003c4c567223 */ /* 0x040fe2000000007b */
[C---:B------:R-:W-:Y:S01]  /*61a0*/  FFMA R249, R87.reuse, R63, R90 ;  /* 0x0000003f57f97223 */ /* 0x040fe2000000005a */
[----:B------:R-:W3:Y:S01]  /*61b0*/  LDS.128 R48, [R156+0x240] ;  /* 0x000240009c307984 */ /* 0x000ee20000000c00 */
[----:B------:R-:W-:Y:S01]  /*61c0*/  FFMA R88, R87, R47, R88 ;  /* 0x0000002f57587223 */ /* 0x000fe20000000058 */
[C---:B------:R-:W-:Y:S01]  /*61d0*/  FFMA R123, R77.reuse, R61, R86 ;  /* 0x0000003d4d7b7223 */ /* 0x040fe20000000056 */
[----:B------:R-:W-:Y:S01]  /*61e0*/  FFMA R225, R77, R65, R84 ;  /* 0x000000414de17223 */ /* 0x000fe20000000054 */
[----:B------:R-:W-:Y:S01]  /*61f0*/  FFMA R227, R59, R47, R58 ;  /* 0x0000002f3be37223 */ /* 0x000fe2000000003a */
[C---:B------:R-:W-:Y:S01]  /*6200*/  FFMA R90, R76.reuse, R68, R121 ;  /* 0x000000444c5a7223 */ /* 0x040fe20000000079 */
[----:B------:R-:W4:Y:S01]  /*6210*/  LDS.128 R84, [R146.X4+UR5+0x140] ;  /* 0x0001400592547984 */ /* 0x000f220008004c00 */
[-C--:B------:R-:W-:Y:S01]  /*6220*/  FFMA R76, R76, R44.reuse, R229 ;  /* 0x0000002c4c4c7223 */ /* 0x080fe200000000e5 */
[----:B------:R-:W-:Y:S01]  /*6230*/  FFMA R44, R80, R44, R119 ;  /* 0x0000002c502c7223 */ /* 0x000fe20000000077 */
[C---:B------:R-:W-:Y:S01]  /*6240*/  FFMA R121, R77.reuse, R69, R90 ;  /* 0x000000454d797223 */ /* 0x040fe2000000005a */
[----:B------:R-:W4:Y:S01]  /*6250*/  LDS.128 R56, [R156+0x340] ;  /* 0x000340009c387984 */ /* 0x000f220000000c00 */
        /* <DEDUP_REMOVED lines=21> */
[----:B-1----:R-:W-:Y:S01]  /*63b0*/  FFMA R46, R72, R40, R171 ;  /* 0x00000028482e7223 */ /* 0x002fe200000000ab */
[----:B------:R-:W-:Y:S01]  /*63c0*/  FFMA R70, R82, R70, R69 ;  /* 0x0000004652467223 */ /* 0x000fe20000000045 */
[C---:B------:R-:W-:Y:S01]  /*63d0*/  FFMA R103, R83.reuse, R63, R62 ;  /* 0x0000003f53677223 */ /* 0x040fe2000000003e */
        /* <DEDUP_REMOVED lines=12> */
[C---:B------:R-:W-:Y:S01]  /*64a0*/  FFMA R173, R75.reuse, R43, R60 ;  /* 0x0000002b4bad7223 */ /* 0x040fe2000000003c */
[C---:B----4-:R-:W-:Y:S01]  /*64b0*/  FFMA R60, R84.reuse, R40, R127 ;  /* 0x00000028543c7223 */ /* 0x050fe2000000007f */
        /* <DEDUP_REMOVED lines=197> */
[----:B------:R-:W-:Y:S01]  /*7110*/  FFMA R46, R62, R50, R47 ;  /* 0x000000323e2e7223 */ /* 0x000fe2000000002f */
[C---:B------:R-:W-:Y:S01]  /*7120*/  FFMA R45, R61.reuse, R57, R64 ;  /* 0x000000393d2d7223 */ /* 0x040fe20000000040 */
[----:B------:R-:W-:Y:S01]  /*7130*/  FFMA R61, R61, R53, R60 ;  /* 0x000000353d3d7223 */ /* 0x000fe2000000003c */
[C---:B------:R-:W-:Y:S01]  /*7140*/  FFMA R245, R63.reuse, R43, R44 ;  /* 0x0000002b3ff57223 */ /* 0x040fe2000000002c */
[----:B------:R-:W-:Y:S01]  /*7150*/  FFMA R239, R63, R51, R46 ;  /* 0x000000333fef7223 */ /* 0x000fe2000000002e */
[C---:B--2---:R-:W-:Y:S01]  /*7160*/  FFMA R44, R84.reuse, R52, R247 ;  /* 0x00000034542c7223 */ /* 0x044fe200000000f7 */
        /* <DEDUP_REMOVED lines=14> */
[C---:B------:R-:W-:Y:S01]  /*7250*/  FFMA R243, R63.reuse, R59, R60 ;  /* 0x0000003b3ff37223 */ /* 0x040fe2000000003c */
[-C--:B------:R-:W-:Y:S01]  /*7260*/  FFMA R241, R63, R55.reuse, R62 ;  /* 0x000000373ff17223 */ /* 0x080fe2000000003e */
[----:B------:R-:W1:Y:S01]  /*7270*/  LDS.128 R44, [R156+0x150] ;  /* 0x000150009c2c7984 */ /* 0x000e620000000c00 */
[----:B------:R-:W-:Y:S01]  /*7280*/  FFMA R86, R86, R58, R85 ;  /* 0x0000003a56567223 */ /* 0x000fe20000000055 */
[C---:B------:R-:W-:Y:S01]  /*7290*/  FFMA R251, R87.reuse, R55, R84 ;  /* 0x0000003757fb7223 */ /* 0x040fe20000000054 */
[C---:B------:R-:W-:Y:S01]  /*72a0*/  FFMA R247, R87.reuse, R51, R90 ;  /* 0x0000003357f77223 */ /* 0x040fe2000000005a */
[----:B------:R-:W2:Y:S01]  /*72b0*/  LDS.128 R64, [R156+0x50] ;  /* 0x000050009c407984 */ /* 0x000ea20000000c00 */
[C---:B------:R-:W-:Y:S01]  /*72c0*/  FFMA R249, R87.reuse, R59, R86 ;  /* 0x0000003b57f97223 */ /* 0x040fe20000000056 */
[C---:B---3--:R-:W-:Y:S01]  /*72d0*/  FFMA R86, R76.reuse, R48, R123 ;  /* 0x000000304c567223 */ /* 0x048fe2000000007b */
[C---:B------:R-:W-:Y:S01]  /*72e0*/  FFMA R84, R76.reuse, R52, R225 ;  /* 0x000000344c547223 */ /* 0x040fe200000000e1 */
[----:B------:R-:W3:Y:S01]  /*72f0*/  LDS.128 R60, [R156+0x250] ;  /* 0x000250009c3c7984 */ /* 0x000ee20000000c00 */
[----:B------:R-:W-:Y:S01]  /*7300*/  FFMA R88, R87, R43, R88 ;  /* 0x0000002b57587223 */ /* 0x000fe20000000058 */
[C---:B------:R-:W-:Y:S01]  /*7310*/  FFMA R90, R76.reuse, R56, R121 ;  /* 0x000000384c5a7223 */ /* 0x040fe20000000079 */
[C---:B------:R-:W-:Y:S01]  /*7320*/  FFMA R123, R77.reuse, R49, R86 ;  /* 0x000000314d7b7223 */ /* 0x040fe20000000056 */
[----:B------:R-:W-:Y:S01]  /*7330*/  FFMA R225, R77, R53, R84 ;  /* 0x000000354de17223 */ /* 0x000fe20000000054 */
[----:B------:R-:W-:Y:S01]  /*7340*/  FFMA R76, R76, R40, R229 ;  /* 0x000000284c4c7223 */ /* 0x000fe200000000e5 */
[----:B------:R-:W4:Y:S01]  /*7350*/  LDS.128 R84, [R146.X4+UR5+0x150] ;  /* 0x0001500592547984 */ /* 0x000f220008004c00 */
[----:B------:R-:W-:Y:S01]  /*7360*/  FFMA R227, R71, R43, R70 ;  /* 0x0000002b47e37223 */ /* 0x000fe20000000046 */
[C---:B------:R-:W-:Y:S01]  /*7370*/  FFMA R121, R77.reuse, R57, R90 ;  /* 0x000000394d797223 */ /* 0x040fe2000000005a */
[----:B------:R-:W-:Y:S01]  /*7380*/  FFMA R77, R77, R41, R76 ;  /* 0x000000294d4d7223 */ /* 0x000fe2000000004c */
[----:B------:R-:W4:Y:S01]  /*7390*/  LDS.128 R68, [R156+0x350] ;  /* 0x000350009c447984 */ /* 0x000f220000000c00 */
        /* <DEDUP_REMOVED lines=11> */
[----:B------:R-:W4:Y:S01]  /*7450*/  LDS.128 R76, [R146.X4+UR5+0x250] ;  /* 0x00025005924c7984 */ /* 0x000f220008004c00 */
        /* <DEDUP_REMOVED lines=8> */
[----:B------:R-:W-:Y:S01]  /*74e0*/  FFMA R54, R82, R54, R53 ;  /* 0x0000003652367223 */ /* 0x000fe20000000035 */
[----:B-1----:R-:W-:Y:S01]  /*74f0*/  FFMA R42, R72, R44, R175 ;  /* 0x0000002c482a7223 */ /* 0x002fe200000000af */
[C---:B------:R-:W-:Y:S01]  /*7500*/  FFMA R103, R83.reuse, R51, R50 ;  /* 0x0000003353677223 */ /* 0x040fe20000000032 */
[----:B------:R-:W-:Y:S01]  /*7510*/  FFMA R58, R82, R58, R57 ;  /* 0x0000003a523a7223 */ /* 0x000fe20000000039 */
[----:B------:R-:W-:Y:S01]  /*7520*/  FFMA R117, R83, R55, R54 ;  /* 0x0000003753757223 */ /* 0x000fe20000000036 */
[----:B--2---:R-:W-:Y:S01]  /*7530*/  FFMA R40, R72, R64, R173 ;  /* 0x0000004048287223 */ /* 0x004fe200000000ad */
[----:B------:R-:W-:Y:S01]  /*7540*/  FFMA R51, R73, R45, R42 ;  /* 0x0000002d49337223 */ /* 0x000fe2000000002a */
[----:B------:R-:W-:-:S02]  /*7550*/  FFMA R101, R83, R59, R58 ;  /* 0x0000003b53657223 */ /* 0x000fc4000000003a */
[C---:B------:R-:W-:Y:S01]  /*7560*/  FFMA R53, R73.reuse, R65, R40 ;  /* 0x0000004149357223 */ /* 0x040fe20000000028 */
[----:B---3--:R-:W-:Y:S01]  /*7570*/  FFMA R48, R72, R60, R171 ;  /* 0x0000003c48307223 */ /* 0x008fe200000000ab */
[----:B------:R-:W1:Y:S01]  /*7580*/  LDS.128 R40, [R146.X4+UR5+0x350] ;  /* 0x0003500592287984 */ /* 0x000e620008004c00 */
[C---:B------:R-:W-:Y:S02]  /*7590*/  FFMA R50, R74.reuse, R46, R51 ;  /* 0x0000002e4a327223 */ /* 0x040fe40000000033 */
[----:B------:R-:W-:Y:S01]  /*75a0*/  FFMA R49, R73, R61, R48 ;  /* 0x0000003d49317223 */ /* 0x000fe20000000030 */
[----:B------:R-:W-:Y:S01]  /*75b0*/  FFMA R48, R74, R66, R53 ;  /* 0x000000424a307223 */ /* 0x000fe20000000035 */
[C---:B------:R-:W-:Y:S01]  /*75c0*/  FFMA R175, R75.reuse, R47, R50 ;  /* 0x0000002f4baf7223 */ /* 0x040fe20000000032 */
[----:B----4-:R-:W-:Y:S01]  /*75d0*/  FFMA R50, R84, R60, R125 ;  /* 0x0000003c54327223 */ /* 0x010fe2000000007d */
[----:B------:R-:W-:Y:S01]  /*75e0*/  FFMA R52, R74, R62, R49 ;  /* 0x0000003e4a347223 */ /* 0x000fe20000000031 */
[----:B------:R-:W-:Y:S01]  /*75f0*/  FFMA R171, R75, R67, R48 ;  /* 0x000000434bab7223 */ /* 0x000fe20000000030 */
[C---:B------:R-:W-:Y:S01]  /*7600*/  FFMA R48, R84.reuse, R44, R111 ;  /* 0x0000002c54307223 */ /* 0x040fe2000000006f */
[----:B------:R-:W-:Y:S01]  /*7610*/  FFMA R55, R85, R61, R50 ;  /* 0x0000003d55377223 */ /* 0x000fe20000000032 */
[----:B------:R-:W-:Y:S01]  /*7620*/  FFMA R173, R75, R63, R52 ;  /* 0x0000003f4bad7223 */ /* 0x000fe20000000034 */
[----:B------:R-:W-:Y:S01]  /*7630*/  FFMA R52, R84, R68, R109 ;  /* 0x0000004454347223 */ /* 0x000fe2000000006d */
[C---:B------:R-:W-:Y:S01]  /*7640*/  FFMA R57, R85.reuse, R45, R48 ;  /* 0x0000002d55397223 */ /* 0x040fe20000000030 */
[C---:B------:R-:W-:Y:S01]  /*7650*/  FFMA R54, R86.reuse, R62, R55 ;  /* 0x0000003e56367223 */ /* 0x040fe20000000037 */
[----:B------:R-:W2:Y:S01]  /*7660*/  LDS.128 R48, [R146.X4+UR5+0x1050] ;  /* 0x0010500592307984 */ /* 0x000ea20008004c00 */
        /* <DEDUP_REMOVED lines=20> */
[----:B------:R-:W-:Y:S01]  /*77b0*/  FFMA R72, R78, R70, R57 ;  /* 0x000000464e487223 */ /* 0x000fe20000000039 */
[C---:B------:R-:W-:Y:S01]  /*77c0*/  FFMA R181, R79.reuse, R63, R58 ;  /* 0x0000003f4fb57223 */ /* 0x040fe2000000003a */
[----:B------:R-:W-:Y:S01]  /*77d0*/  FFMA R183, R79, R47, R56 ;  /* 0x0000002f4fb77223 */ /* 0x000fe20000000038 */
[-C--:B------:R-:W-:Y:S01]  /*77e0*/  FFMA R177, R75, R71.reuse, R74 ;  /* 0x000000474bb17223 */ /* 0x080fe2000000004a */
[C---:B-1----:R-:W-:Y:S01]  /*77f0*/  FFMA R58, R40.reuse, R60, R129 ;  /* 0x0000003c283a7223 */ /* 0x042fe20000000081 */
[----:B------:R-:W-:Y:S01]  /*7800*/  FFMA R56, R40, R44, R187 ;  /* 0x0000002c28387223 */ /* 0x000fe200000000bb */
[----:B------:R-:W-:Y:S01]  /*7810*/  FFMA R179, R79, R71, R72 ;  /* 0x000000474fb37223 */ /* 0x000fe20000000048 */
[----:B------:R-:W-:Y:S01]  /*7820*/  FFMA R78, R78, R66, R77 ;  /* 0x000000424e4e7223 */ /* 0x000fe2000000004d */
        /* <DEDUP_REMOVED lines=73> */
[-C--:B------:R-:W-:Y:S01]  /*7cc0*/  FFMA R115, R59, R71.reuse, R74 ;  /* 0x000000473b737223 */ /* 0x080fe2000000004a */
[C---:B------:R-:W-:Y:S01]  /*7cd0*/  FFMA R74, R42.reuse, R70, R73 ;  /* 0x000000462a4a7223 */ /* 0x040fe20000000049 */
[----:B------:R-:W2:Y:S01]  /*7ce0*/  LDS.128 R56, [R146.X4+UR5+0x2250] ;  /* 0x0022500592387984 */ /* 0x000ea20008004c00 */
        /* <DEDUP_REMOVED lines=24> */
[C---:B-1----:R-:W-:Y:S01]  /*7e70*/  FFMA R50, R52.reuse, R60, R219 ;  /* 0x0000003c34327223 */ /* 0x042fe200000000db */
[C---:B------:R-:W-:Y:S01]  /*7e80*/  FFMA R48, R52.reuse, R44, R95 ;  /* 0x0000002c34307223 */ /* 0x040fe2000000005f */
[----:B------:R-:W-:Y:S01]  /*7e90*/  FFMA R211, R51, R71, R74 ;  /* 0x0000004733d37223 */ /* 0x000fe2000000004a */
[C---:B------:R-:W-:Y:S01]  /*7ea0*/  FFMA R72, R52.reuse, R68, R93 ;  /* 0x0000004434487223 */ /* 0x040fe2000000005d */
[C---:B------:R-:W-:Y:S01]  /*7eb0*/  FFMA R75, R53.reuse, R61, R50 ;  /* 0x0000003d354b7223 */ /* 0x040fe20000000032 */
[----:B------:R-:W-:Y:S01]  /*7ec0*/  FFMA R77, R53, R45, R48 ;  /* 0x0000002d354d7223 */ /* 0x000fe20000000030 */
[----:B------:R-:W-:Y:S01]  /*7ed0*/  FFMA R52, R52, R64, R221 ;  /* 0x0000004034347223 */ /* 0x000fe200000000dd */
[----:B------:R-:W1:Y:S01]  /*7ee0*/  LDS.128 R48, [R146.X4+UR5+0x3050] ;  /* 0x0030500592307984 */ /* 0x000e620008004c00 */
[----:B------:R-:W-:Y:S01]  /*7ef0*/  FFMA R85, R85, R65, R84 ;  /* 0x0000004155557223 */ /* 0x000fe20000000054 */
[C---:B------:R-:W-:Y:S01]  /*7f00*/  FFMA R73, R53.reuse, R69, R72 ;  /* 0x0000004535497223 */ /* 0x040fe20000000048 */
[----:B------:R-:W-:Y:S01]  /*7f10*/  FFMA R53, R53, R65, R52 ;  /* 0x0000004135357223 */ /* 0x000fe20000000034 */
        /* <DEDUP_REMOVED lines=9> */
[C---:B--2---:R-:W-:Y:S01]  /*7fb0*/  FFMA R72, R56.reuse, R68, R223 ;  /* 0x0000004438487223 */ /* 0x044fe200000000df */
[C---:B------:R-:W-:Y:S01]  /*7fc0*/  FFMA R54, R56.reuse, R60, R91 ;  /* 0x0000003c38367223 */ /* 0x040fe2000000005b */
[C---:B------:R-:W-:Y:S01]  /*7fd0*/  FFMA R52, R56.reuse, R44, R89 ;  /* 0x0000002c38347223 */ /* 0x040fe20000000059 */
[----:B------:R-:W2:Y:S01]  /*7fe0*/  LDS.128 R84, [R146.X4+UR5+0x3150] ;  /* 0x0031500592547984 */ /* 0x000ea20008004c00 */
        /* <DEDUP_REMOVED lines=36> */
[----:B------:R-:W1:Y:S01]  /*8230*/  LDS.128 R80, [R146.X4+UR5+0x3350] ;  /* 0x0033500592507984 */ /* 0x000e620008004c00 */
[C---:B------:R-:W-:Y:S01]  /*8240*/  FFMA R40, R50.reuse, R66, R53 ;  /* 0x0000004232287223 */ /* 0x040fe20000000035 */
[----:B------:R-:W-:Y:S01]  /*8250*/  FFMA R42, R50, R62, R43 ;  /* 0x0000003e322a7223 */ /* 0x000fe2000000002b */
[-C--:B------:R-:W-:Y:S01]  /*8260*/  FFMA R48, R48, R44.reuse, R241 ;  /* 0x0000002c30307223 */ /* 0x080fe200000000f1 */
[----:B------:R-:W-:Y:S01]  /*8270*/  FFMA R41, R49, R69, R52 ;  /* 0x0000004531297223 */ /* 0x000fe20000000034 */
[C---:B------:R-:W-:Y:S01]  /*8280*/  FFMA R245, R51.reuse, R67, R40 ;  /* 0x0000004333f57223 */ /* 0x040fe20000000028 */
[----:B------:R-:W-:Y:S01]  /*8290*/  FFMA R243, R51, R63, R42 ;  /* 0x0000003f33f37223 */ /* 0x000fe2000000002a */
[C---:B--2---:R-:W-:Y:S01]  /*82a0*/  FFMA R40, R84.reuse, R44, R251 ;  /* 0x0000002c54287223 */ /* 0x044fe200000000fb */
[----:B------:R-:W-:Y:S01]  /*82b0*/  FFMA R42, R84, R60, R247 ;  /* 0x0000003c542a7223 */ /* 0x000fe200000000f7 */
[-C--:B------:R-:W-:Y:S01]  /*82c0*/  FFMA R49, R49, R45.reuse, R48 ;  /* 0x0000002d31317223 */ /* 0x080fe20000000030 */
        /* <DEDUP_REMOVED lines=12> */
[C---:B------:R-:W-:Y:S01]  /*8390*/  FFMA R239, R51.reuse, R71, R48 ;  /* 0x0000004733ef7223 */ /* 0x040fe20000000030 */
[-C--:B------:R-:W-:Y:S01]  /*83a0*/  FFMA R241, R51, R47.reuse, R50 ;  /* 0x0000002f33f17223 */ /* 0x080fe20000000032 */
[----:B------:R-:W2:Y:S01]  /*83b0*/  LDS.128 R40, [R156+0x160] ;  /* 0x000160009c287984 */ /* 0x000ea20000000c00 */
[----:B------:R-:W-:Y:S01]  /*83c0*/  FFMA R86, R86, R70, R85 ;  /* 0x0000004656567223 */ /* 0x000fe20000000055 */
[C---:B------:R-:W-:Y:S01]  /*83d0*/  FFMA R249, R87.reuse, R47, R84 ;  /* 0x0000002f57f97223 */ /* 0x040fe20000000054 */
[C---:B------:R-:W-:Y:S01]  /*83e0*/  FFMA R251, R87.reuse, R63, R90 ;  /* 0x0000003f57fb7223 */ /* 0x040fe2000000005a */
[----:B------:R-:W4:Y:S01]  /*83f0*/  LDS.128 R52, [R156+0x60] ;  /* 0x000060009c347984 */ /* 0x000f220000000c00 */
        /* <DEDUP_REMOVED lines=9> */
[----:B------:R-:W3:Y:S01]  /*8490*/  LDS.128 R84, [R146.X4+UR5+0x160] ;  /* 0x0001600592547984 */ /* 0x000ee20008004c00 */
[----:B------:R-:W-:Y:S01]  /*84a0*/  FFMA R227, R59, R67, R58 ;  /* 0x000000433be37223 */ /* 0x000fe2000000003a */
[C---:B------:R-:W-:Y:S01]  /*84b0*/  FFMA R121, R77.reuse, R69, R90 ;  /* 0x000000454d797223 */ /* 0x040fe2000000005a */
[----:B------:R-:W-:Y:S01]  /*84c0*/  FFMA R77, R77, R65, R76 ;  /* 0x000000414d4d7223 */ /* 0x000fe2000000004c */
[----:B------:R-:W3:Y:S01]  /*84d0*/  LDS.128 R56, [R156+0x360] ;  /* 0x000360009c387984 */ /* 0x000ee20000000c00 */
[C---:B------:R-:W-:Y:S01]  /*84e0*/  FFMA R90, R78.reuse, R62, R123 ;  /* 0x0000003e4e5a7223 */ /* 0x040fe2000000007b */
[C---:B------:R-:W-:Y:S01]  /*84f0*/  FFMA R92, R78.reuse, R70, R121 ;  /* 0x000000464e5c7223 */ /* 0x040fe20000000079 */
        /* <DEDUP_REMOVED lines=9> */
[----:B------:R-:W1:Y:S01]  /*8590*/  LDS.128 R76, [R146.X4+UR5+0x260] ;  /* 0x00026005924c7984 */ /* 0x000e620008004c00 */
        /* <DEDUP_REMOVED lines=9> */
[----:B--2---:R-:W-:Y:S01]  /*8630*/  FFMA R46, R72, R40, R175 ;  /* 0x00000028482e7223 */ /* 0x004fe200000000af */
[C---:B------:R-:W-:Y:S01]  /*8640*/  FFMA R103, R83.reuse, R63, R62 ;  /* 0x0000003f53677223 */ /* 0x040fe2000000003e */
[----:B------:R-:W-:Y:S01]  /*8650*/  FFMA R70, R82, R70, R69 ;  /* 0x0000004652467223 */ /* 0x000fe20000000045 */
[----:B------:R-:W-:Y:S01]  /*8660*/  FFMA R119, R83, R67, R66 ;  /* 0x0000004353777223 */ /* 0x000fe20000000042 */
[----:B----4-:R-:W-:Y:S01]  /*8670*/  FFMA R44, R72, R52, R171 ;  /* 0x00000034482c7223 */ /* 0x010fe200000000ab */
[----:B------:R-:W-:Y:S01]  /*8680*/  FFMA R63, R73, R41, R46 ;  /* 0x00000029493f7223 */ /* 0x000fe2000000002e */
[----:B------:R-:W-:-:S02]  /*8690*/  FFMA R101, R83, R71, R70 ;  /* 0x0000004753657223 */ /* 0x000fc40000000046 */
[C---:B------:R-:W-:Y:S01]  /*86a0*/  FFMA R65, R73.reuse, R53, R44 ;  /* 0x0000003549417223 */ /* 0x040fe2000000002c */
[----:B---3--:R-:W-:Y:S01]  /*86b0*/  FFMA R60, R72, R48, R173 ;  /* 0x00000030483c7223 */ /* 0x008fe200000000ad */
[----:B------:R-:W2:Y:S01]  /*86c0*/  LDS.128 R44, [R146.X4+UR5+0x360] ;  /* 0x00036005922c7984 */ /* 0x000ea20008004c00 */
[C---:B------:R-:W-:Y:S02]  /*86d0*/  FFMA R62, R74.reuse, R42, R63 ;  /* 0x0000002a4a3e7223 */ /* 0x040fe4000000003f */
        /* <DEDUP_REMOVED lines=12> */
[----:B------:R-:W3:Y:S01]  /*87a0*/  LDS.128 R60, [R146.X4+UR5+0x1060] ;  /* 0x00106005923c7984 */ /* 0x000ee20008004c00 */
[----:B------:R-:W-:Y:S01]  /*87b0*/  FFMA R65, R85, R57, R64 ;  /* 0x0000003955417223 */ /* 0x000fe20000000040 */
[----:B------:R-:W-:Y:S01]  /*87c0*/  FFMA R64, R86, R42, R69 ;  /* 0x0000002a56407223 */ /* 0x000fe20000000045 */
[----:B------:R-:W-:Y:S01]  /*87d0*/  FFMA R72, R72, R56, R177 ;  /* 0x0000003848487223 */ /* 0x000fe200000000b1 */
[C---:B------:R-:W-:Y:S01]  /*87e0*/  FFMA R109, R87.reuse, R51, R66 ;  /* 0x00000033576d7223 */ /* 0x040fe20000000042 */
[----:B------:R-:W-:Y:S01]  /*87f0*/  FFMA R68, R86, R58, R65 ;  /* 0x0000003a56447223 */ /* 0x000fe20000000041 */
[----:B------:R-:W-:Y:S01]  /*8800*/  FFMA R111, R87, R43, R64 ;  /* 0x0000002b576f7223 */ /* 0x000fe20000000040 */
[----:B------:R-:W-:Y:S01]  /*8810*/  FFMA R73, R73, R57, R72 ;  /* 0x0000003949497223 */ /* 0x000fe20000000048 */
[C---:B-1----:R-:W-:Y:S01]  /*8820*/  FFMA R66, R76.reuse, R48, R181 ;  /* 0x000000304c427223 */ /* 0x042fe200000000b5 */
[----:B------:R-:W-:Y:S01]  /*8830*/  FFMA R64, R76, R40, R183 ;  /* 0x000000284c407223 */ /* 0x000fe200000000b7 */
        /* <DEDUP_REMOVED lines=24> */
[----:B------:R-:W2:Y:S01]  /*89c0*/  LDS.128 R68, [R146.X4+UR5+0x1260] ;  /* 0x0012600592447984 */ /* 0x000ea20008004c00 */
        /* <DEDUP_REMOVED lines=69> */
[----:B------:R-:W3:Y:S01]  /*8e20*/  LDS.128 R68, [R146.X4+UR5+0x2260] ;  /* 0x0022600592447984 */ /* 0x000ee20008004c00 */
        /* <DEDUP_REMOVED lines=26> */
[----:B------:R-:W-:Y:S01]  /*8fd0*/  FFMA R215, R63, R59, R74 ;  /* 0x0000003b3fd77223 */ /* 0x000fe2000000004a */
[C---:B------:R-:W-:Y:S01]  /*8fe0*/  FFMA R72, R64.reuse, R56, R219 ;  /* 0x0000003840487223 */ /* 0x040fe200000000db */
[C---:B------:R-:W-:Y:S01]  /*8ff0*/  FFMA R75, R65.reuse, R49, R62 ;  /* 0x00000031414b7223 */ /* 0x040fe2000000003e */
[----:B------:R-:W-:Y:S01]  /*9000*/  FFMA R77, R65, R41, R60 ;  /* 0x00000029414d7223 */ /* 0x000fe2000000003c */
[----:B------:R-:W-:Y:S01]  /*9010*/  FFMA R64, R64, R52, R221 ;  /* 0x0000003440407223 */ /* 0x000fe200000000dd */
[----:B------:R-:W2:Y:S01]  /*9020*/  LDS.128 R60, [R146.X4+UR5+0x3060] ;  /* 0x00306005923c7984 */ /* 0x000ea20008004c00 */
        /* <DEDUP_REMOVED lines=12> */
[C---:B---3--:R-:W-:Y:S01]  /*90f0*/  FFMA R72, R68.reuse, R56, R91 ;  /* 0x0000003844487223 */ /* 0x048fe2000000005b */
[C---:B------:R-:W-:Y:S01]  /*9100*/  FFMA R66, R68.reuse, R48, R223 ;  /* 0x0000003044427223 */ /* 0x040fe200000000df */
[C---:B------:R-:W-:Y:S01]  /*9110*/  FFMA R64, R68.reuse, R40, R89 ;  /* 0x0000002844407223 */ /* 0x040fe20000000059 */
[----:B------:R-:W3:Y:S01]  /*9120*/  LDS.128 R84, [R146.X4+UR5+0x3160] ;  /* 0x0031600592547984 */ /* 0x000ee20008004c00 */
        /* <DEDUP_REMOVED lines=26> */
[----:B------:R-:W1:Y:S01]  /*92d0*/  LDS.128 R76, [R146.X4+UR5+0x3260] ;  /* 0x00326005924c7984 */ /* 0x000e620008004c00 */
[C---:B------:R-:W-:Y:S01]  /*92e0*/  FFMA R237, R47.reuse, R55, R44 ;  /* 0x000000372fed7223 */ /* 0x040fe2000000002c */
[C---:B--2---:R-:W-:Y:S01]  /*92f0*/  FFMA R44, R60.reuse, R52, R245 ;  /* 0x000000343c2c7223 */ /* 0x044fe200000000f5 */
[C---:B------:R-:W-:Y:S01]  /*9300*/  FFMA R235, R47.reuse, R43, R46 ;  /* 0x0000002b2feb7223 */ /* 0x040fe2000000002e */
[C---:B------:R-:W-:Y:S01]  /*9310*/  FFMA R46, R60.reuse, R48, R243 ;  /* 0x000000303c2e7223 */ /* 0x040fe200000000f3 */
[C---:B------:R-:W-:Y:S01]  /*9320*/  FFMA R231, R47.reuse, R59, R66 ;  /* 0x0000003b2fe77223 */ /* 0x040fe20000000042 */
[----:B------:R-:W-:Y:S01]  /*9330*/  FFMA R233, R47, R51, R64 ;  /* 0x000000332fe97223 */ /* 0x000fe20000000040 */
[C---:B------:R-:W-:Y:S01]  /*9340*/  FFMA R65, R61.reuse, R53, R44 ;  /* 0x000000353d417223 */ /* 0x040fe2000000002c */
[C---:B------:R-:W-:Y:S01]  /*9350*/  FFMA R47, R61.reuse, R49, R46 ;  /* 0x000000313d2f7223 */ /* 0x040fe2000000002e */
[----:B------:R-:W-:Y:S01]  /*9360*/  FFMA R64, R60, R56, R239 ;  /* 0x000000383c407223 */ /* 0x000fe200000000ef */
[----:B------:R-:W2:Y:S01]  /*9370*/  LDS.128 R80, [R146.X4+UR5+0x3360] ;  /* 0x0033600592507984 */ /* 0x000ea20008004c00 */
[C---:B------:R-:W-:Y:S01]  /*9380*/  FFMA R44, R62.reuse, R54, R65 ;  /* 0x000000363e2c7223 */ /* 0x040fe20000000041 */
[----:B------:R-:W-:Y:S01]  /*9390*/  FFMA R46, R62, R50, R47 ;  /* 0x000000323e2e7223 */ /* 0x000fe2000000002f */
[-C--:B------:R-:W-:Y:S01]  /*93a0*/  FFMA R60, R60, R40.reuse, R241 ;  /* 0x000000283c3c7223 */ /* 0x080fe200000000f1 */
[----:B------:R-:W-:Y:S01]  /*93b0*/  FFMA R45, R61, R57, R64 ;  /* 0x000000393d2d7223 */ /* 0x000fe20000000040 */
[C---:B------:R-:W-:Y:S01]  /*93c0*/  FFMA R245, R63.reuse, R55, R44 ;  /* 0x000000373ff57223 */ /* 0x040fe2000000002c */
[----:B------:R-:W-:Y:S01]  /*93d0*/  FFMA R239, R63, R51, R46 ;  /* 0x000000333fef7223 */ /* 0x000fe2000000002e */
[C---:B---3--:R-:W-:Y:S01]  /*93e0*/  FFMA R44, R84.reuse, R40, R249 ;  /* 0x00000028542c7223 */ /* 0x048fe200000000f9 */
        /* <DEDUP_REMOVED lines=16> */
[----:B------:R-:W3:Y:S01]  /*94f0*/  LDS.128 R44, [R156+0x170] ;  /* 0x000170009c2c7984 */ /* 0x000ee20000000c00 */
[----:B------:R-:W-:Y:S01]  /*9500*/  FFMA R86, R86, R58, R85 ;  /* 0x0000003a56567223 */ /* 0x000fe20000000055 */
[C---:B------:R-:W-:Y:S01]  /*9510*/  FFMA R247, R87.reuse, R43, R84 ;  /* 0x0000002b57f77223 */ /* 0x040fe20000000054 */
[C---:B------:R-:W-:Y:S01]  /*9520*/  FFMA R249, R87.reuse, R51, R90 ;  /* 0x0000003357f97223 */ /* 0x040fe2000000005a */
[----:B------:R-:W4:Y:S01]  /*9530*/  LDS.128 R64, [R156+0x70] ;  /* 0x000070009c407984 */ /* 0x000f220000000c00 */
[C---:B------:R-:W-:Y:S01]  /*9540*/  FFMA R251, R87.reuse, R59, R86 ;  /* 0x0000003b57fb7223 */ /* 0x040fe20000000056 */
[C---:B-1----:R-:W-:Y:S01]  /*9550*/  FFMA R86, R76.reuse, R48, R123 ;  /* 0x000000304c567223 */ /* 0x042fe2000000007b */
[C---:B------:R-:W-:Y:S01]  /*9560*/  FFMA R84, R76.reuse, R40, R225 ;  /* 0x000000284c547223 */ /* 0x040fe200000000e1 */
[----:B------:R-:W1:Y:S01]  /*9570*/  LDS.128 R60, [R156+0x270] ;  /* 0x000270009c3c7984 */ /* 0x000e620000000c00 */
        /* <DEDUP_REMOVED lines=9> */
[----:B------:R-:W1:Y:S01]  /*9610*/  LDS.128 R68, [R156+0x370] ;  /* 0x000370009c447984 */ /* 0x000e620000000c00 */
[C---:B------:R-:W-:Y:S01]  /*9620*/  FFMA R90, R78.reuse, R50, R123 ;  /* 0x000000324e5a7223 */ /* 0x040fe2000000007b */
[C---:B------:R-:W-:Y:S01]  /*9630*/  FFMA R92, R78.reuse, R58, R121 ;  /* 0x0000003a4e5c7223 */ /* 0x040fe20000000079 */
[C---:B------:R-:W-:Y:S01]  /*9640*/  FFMA R76, R78.reuse, R42, R225 ;  /* 0x0000002a4e4c7223 */ /* 0x040fe200000000e1 */
[----:B------:R-:W-:Y:S01]  /*9650*/  FFMA R78, R78, R54, R77 ;  /* 0x000000364e4e7223 */ /* 0x000fe2000000004d */
[C---:B--2---:R-:W-:Y:S01]  /*9660*/  FFMA R40, R80.reuse, R40, R117 ;  /* 0x0000002850287223 */ /* 0x044fe20000000075 */
[C---:B------:R-:W-:Y:S01]  /*9670*/  FFMA R121, R79.reuse, R59, R92 ;  /* 0x0000003b4f797223 */ /* 0x040fe2000000005c */
[C---:B------:R-:W-:Y:S01]  /*9680*/  FFMA R123, R79.reuse, R51, R90 ;  /* 0x000000334f7b7223 */ /* 0x040fe2000000005a */
[C---:B------:R-:W-:Y:S01]  /*9690*/  FFMA R225, R79.reuse, R43, R76 ;  /* 0x0000002b4fe17223 */ /* 0x040fe2000000004c */
[----:B------:R-:W-:Y:S01]  /*96a0*/  FFMA R229, R79, R55, R78 ;  /* 0x000000374fe57223 */ /* 0x000fe2000000004e */
[C---:B------:R-:W-:Y:S01]  /*96b0*/  FFMA R41, R81.reuse, R41, R40 ;  /* 0x0000002951297223 */ /* 0x040fe20000000028 */
[C---:B------:R-:W-:Y:S01]  /*96c0*/  FFMA R48, R80.reuse, R48, R103 ;  /* 0x0000003050307223 */ /* 0x040fe20000000067 */
[----:B------:R-:W2:Y:S01]  /*96d0*/  LDS.128 R76, [R146.X4+UR5+0x270] ;  /* 0x00027005924c7984 */ /* 0x000ea20008004c00 */
        /* <DEDUP_REMOVED lines=9> */
[----:B---3--:R-:W-:Y:S01]  /*9770*/  FFMA R42, R72, R44, R173 ;  /* 0x0000002c482a7223 */ /* 0x008fe200000000ad */
[C---:B------:R-:W-:Y:S01]  /*9780*/  FFMA R103, R83.reuse, R51, R50 ;  /* 0x0000003353677223 */ /* 0x040fe20000000032 */
[----:B------:R-:W-:Y:S01]  /*9790*/  FFMA R58, R82, R58, R57 ;  /* 0x0000003a523a7223 */ /* 0x000fe20000000039 */
[----:B------:R-:W-:Y:S01]  /*97a0*/  FFMA R119, R83, R55, R54 ;  /* 0x0000003753777223 */ /* 0x000fe20000000036 */
[----:B----4-:R-:W-:Y:S01]  /*97b0*/  FFMA R40, R72, R64, R171 ;  /* 0x0000004048287223 */ /* 0x010fe200000000ab */
[----:B------:R-:W-:Y:S01]  /*97c0*/  FFMA R51, R73, R45, R42 ;  /* 0x0000002d49337223 */ /* 0x000fe2000000002a */
[----:B------:R-:W-:-:S02]  /*97d0*/  FFMA R101, R83, R59, R58 ;  /* 0x0000003b53657223 */ /* 0x000fc4000000003a */
[C---:B------:R-:W-:Y:S01]  /*97e0*/  FFMA R53, R73.reuse, R65, R40 ;  /* 0x0000004149357223 */ /* 0x040fe20000000028 */
[----:B-1----:R-:W-:Y:S01]  /*97f0*/  FFMA R48, R72, R60, R175 ;  /* 0x0000003c48307223 */ /* 0x002fe200000000af */
[----:B------:R-:W1:Y:S01]  /*9800*/  LDS.128 R40, [R146.X4+UR5+0x370] ;  /* 0x0003700592287984 */ /* 0x000e620008004c00 */
        /* <DEDUP_REMOVED lines=21> */
[C---:B--2---:R-:W-:Y:S01]  /*9960*/  FFMA R54, R76.reuse, R60, R179 ;  /* 0x0000003c4c367223 */ /* 0x044fe200000000b3 */
[----:B------:R-:W-:Y:S01]  /*9970*/  FFMA R52, R76, R44, R181 ;  /* 0x0000002c4c347223 */ /* 0x000fe200000000b5 */
        /* <DEDUP_REMOVED lines=169> */
[----:B------:R-:W2:Y:S01]  /*a410*/  LDS.128 R76, [R146.X4+UR5+0x3270] ;  /* 0x00327005924c7984 */ /* 0x000ea20008004c00 */
        /* <DEDUP_REMOVED lines=39> */
[C---:B--2---:R-:W-:Y:S01]  /*a690*/  FFMA R86, R76.reuse, R60, R123 ;  /* 0x0000003c4c567223 */ /* 0x044fe2000000007b */
[C---:B------:R-:W-:Y:S01]  /*a6a0*/  FFMA R84, R76.reuse, R44, R225 ;  /* 0x0000002c4c547223 */ /* 0x040fe200000000e1 */
[----:B------:R-:W2:Y:S01]  /*a6b0*/  LDS.128 R48, [R156+0x280] ;  /* 0x000280009c307984 */ /* 0x000ea20000000c00 */
        /* <DEDUP_REMOVED lines=9> */
[----:B------:R-:W2:Y:S01]  /*a750*/  LDS.128 R56, [R156+0x380] ;  /* 0x000380009c387984 */ /* 0x000ea20000000c00 */
        /* <DEDUP_REMOVED lines=29> */
[----:B--2---:R-:W-:Y:S01]  /*a930*/  FFMA R60, R72, R48, R171 ;  /* 0x00000030483c7223 */ /* 0x004fe200000000ab */
        /* <DEDUP_REMOVED lines=1029> */
[----:B------:R-:W-:Y:S01]  /*e990*/  FFMA R52, R48, R68, R239 ;  /* 0x0000004430347223 */ /* 0x000fe200000000ef */
[C---:B------:R-:W-:Y:S01]  /*e9a0*/  FFMA R43, R49.reuse, R61, R42 ;  /* 0x0000003d312b7223 */ /* 0x040fe2000000002a */
[----:B------:R-:W1:Y:S01]  /*e9b0*/  LDS.128 R80, [R146.X4+UR5+0x33b0] ;  /* 0x0033b00592507984 */ /* 0x000e620008004c00 */
[----:B------:R-:W-:Y:S01]  /*e9c0*/  FFMA R40, R50, R66, R53 ;  /* 0x0000004232287223 */ /* 0x000fe20000000035 */
[----:B------:R-:W-:Y:S01]  /*e9d0*/  FFMA R48, R48, R44, R243 ;  /* 0x0000002c30307223 */ /* 0x000fe200000000f3 */
[----:B------:R-:W-:Y:S01]  /*e9e0*/  FFMA R42, R50, R62, R43 ;  /* 0x0000003e322a7223 */ /* 0x000fe2000000002b */
[----:B------:R-:W-:Y:S01]  /*e9f0*/  FFMA R41, R49, R69, R52 ;  /* 0x0000004531297223 */ /* 0x000fe20000000034 */
[C---:B------:R-:W-:Y:S01]  /*ea00*/  FFMA R245, R51.reuse, R67, R40 ;  /* 0x0000004333f57223 */ /* 0x040fe20000000028 */
[C---:B---3--:R-:W-:Y:S01]  /*ea10*/  FFMA R40, R84.reuse, R44, R251 ;  /* 0x0000002c54287223 */ /* 0x048fe200000000fb */
[----:B------:R-:W-:Y:S01]  /*ea20*/  FFMA R239, R51, R63, R42 ;  /* 0x0000003f33ef7223 */ /* 0x000fe2000000002a */
        /* <DEDUP_REMOVED lines=19> */
[C---:B--2---:R-:W-:Y:S01]  /*eb60*/  FFMA R84, R76.reuse, R44, R225 ;  /* 0x0000002c4c547223 */ /* 0x044fe200000000e1 */
[----:B------:R-:W2:Y:S01]  /*eb70*/  LDS.128 R52, [R156+0xc0] ;  /* 0x0000c0009c347984 */ /* 0x000ea20000000c00 */
[C---:B------:R-:W-:Y:S01]  /*eb80*/  FFMA R247, R87.reuse, R71, R86 ;  /* 0x0000004757f77223 */ /* 0x040fe20000000056 */
[C---:B------:R-:W-:Y:S01]  /*eb90*/  FFMA R86, R76.reuse, R60, R123 ;  /* 0x0000003c4c567223 */ /* 0x040fe2000000007b */
[C---:B------:R-:W-:Y:S01]  /*eba0*/  FFMA R251, R87.reuse, R63, R90 ;  /* 0x0000003f57fb7223 */ /* 0x040fe2000000005a */
[----:B------:R-:W4:Y:S01]  /*ebb0*/  LDS.128 R48, [R156+0x2c0] ;  /* 0x0002c0009c307984 */ /* 0x000f220000000c00 */
        /* <DEDUP_REMOVED lines=31> */
[----:B---3--:R-:W-:Y:S01]  /*edb0*/  FFMA R46, R72, R40, R175 ;  /* 0x00000028482e7223 */ /* 0x008fe200000000af */
[C---:B------:R-:W-:Y:S01]  /*edc0*/  FFMA R103, R83.reuse, R63, R62 ;  /* 0x0000003f53677223 */ /* 0x040fe2000000003e */
[----:B------:R-:W-:Y:S01]  /*edd0*/  FFMA R70, R82, R70, R69 ;  /* 0x0000004652467223 */ /* 0x000fe20000000045 */
[----:B------:R-:W-:Y:S01]  /*ede0*/  FFMA R119, R83, R67, R66 ;  /* 0x0000004353777223 */ /* 0x000fe20000000042 */
[C---:B--2---:R-:W-:Y:S01]  /*edf0*/  FFMA R44, R72.reuse, R52, R171 ;  /* 0x00000034482c7223 */ /* 0x044fe200000000ab */
[----:B------:R-:W-:Y:S01]  /*ee00*/  FFMA R63, R73, R41, R46 ;  /* 0x00000029493f7223 */ /* 0x000fe2000000002e */
[----:B------:R-:W-:Y:S01]  /*ee10*/  FFMA R101, R83, R71, R70 ;  /* 0x0000004753657223 */ /* 0x000fe20000000046 */
[----:B----4-:R-:W-:Y:S01]  /*ee20*/  FFMA R60, R72, R48, R173 ;  /* 0x00000030483c7223 */ /* 0x010fe200000000ad */
        /* <DEDUP_REMOVED lines=38> */
[----:B------:R-:W-:Y:S01]  /*f090*/  FFMA R181, R79, R43, R68 ;  /* 0x0000002b4fb57223 */ /* 0x000fe20000000044 */
[-C--:B------:R-:W-:Y:S01]  /*f0a0*/  FFMA R177, R75, R59.reuse, R74 ;  /* 0x0000003b4bb17223 */ /* 0x080fe2000000004a */
[----:B------:R-:W-:Y:S01]  /*f0b0*/  FFMA R179, R79, R59, R72 ;  /* 0x0000003b4fb37223 */ /* 0x000fe20000000048 */
        /* <DEDUP_REMOVED lines=85> */
[C---:B-1----:R-:W-:Y:S01]  /*f610*/  FFMA R46, R60.reuse, R48, R215 ;  /* 0x000000303c2e7223 */ /* 0x042fe200000000d7 */
        /* <DEDUP_REMOVED lines=9> */
[----:B------:R-:W-:Y:S01]  /*f6b0*/  FFMA R61, R61, R53, R60 ;  /* 0x000000353d3d7223 */ /* 0x000fe2000000003c */
[C---:B------:R-:W-:Y:S01]  /*f6c0*/  FFMA R60, R62.reuse, R42, R77 ;  /* 0x0000002a3e3c7223 */ /* 0x040fe2000000004d */
[----:B------:R-:W-:Y:S01]  /*f6d0*/  FFMA R74, R62, R58, R73 ;  /* 0x0000003a3e4a7223 */ /* 0x000fe20000000049 */
[----:B------:R-:W-:Y:S01]  /*f6e0*/  FFMA R84, R84, R52, R127 ;  /* 0x0000003454547223 */ /* 0x000fe2000000007f */
[----:B------:R-:W-:Y:S01]  /*f6f0*/  FFMA R62, R62, R54, R61 ;  /* 0x000000363e3e7223 */ /* 0x000fe2000000003d */
[C---:B------:R-:W-:Y:S01]  /*f700*/  FFMA R213, R63.reuse, R43, R60 ;  /* 0x0000002b3fd57223 */ /* 0x040fe2000000003c */
[C---:B--2---:R-:W-:Y:S01]  /*f710*/  FFMA R60, R64.reuse, R40, R95 ;  /* 0x00000028403c7223 */ /* 0x044fe2000000005f */
        /* <DEDUP_REMOVED lines=11> */
[C---:B------:R-:W-:Y:S01]  /*f7d0*/  FFMA R73, R65.reuse, R57, R72 ;  /* 0x0000003941497223 */ /* 0x040fe20000000048 */
[C---:B------:R-:W-:Y:S01]  /*f7e0*/  FFMA R102, R66.reuse, R50, R75 ;  /* 0x0000003242667223 */ /* 0x040fe2000000004b */
[----:B------:R-:W-:Y:S01]  /*f7f0*/  FFMA R65, R65, R53, R64 ;  /* 0x0000003541417223 */ /* 0x000fe20000000040 */
[----:B------:R-:W-:Y:S01]  /*f800*/  FFMA R127, R87, R55, R86 ;  /* 0x00000037577f7223 */ /* 0x000fe20000000056 */
[C---:B------:R-:W-:Y:S01]  /*f810*/  FFMA R104, R66.reuse, R58, R73 ;  /* 0x0000003a42687223 */ /* 0x040fe20000000049 */
[----:B------:R-:W4:Y:S01]  /*f820*/  LDS.128 R84, [R146.X4+UR5+0x31c0] ;  /* 0x0031c00592547984 */ /* 0x000f220008004c00 */
[C---:B------:R-:W-:Y:S01]  /*f830*/  FFMA R100, R66.reuse, R42, R77 ;  /* 0x0000002a42647223 */ /* 0x040fe2000000004d */
[----:B------:R-:W-:Y:S01]  /*f840*/  FFMA R110, R66, R54, R65 ;  /* 0x00000036426e7223 */ /* 0x000fe20000000041 */
[C---:B------:R-:W-:Y:S01]  /*f850*/  FFMA R104, R67.reuse, R59, R104 ;  /* 0x0000003b43687223 */ /* 0x040fe20000000068 */
[C---:B------:R-:W-:Y:S01]  /*f860*/  FFMA R102, R67.reuse, R51, R102 ;  /* 0x0000003343667223 */ /* 0x040fe20000000066 */
[C---:B------:R-:W-:Y:S01]  /*f870*/  FFMA R100, R67.reuse, R43, R100 ;  /* 0x0000002b43647223 */ /* 0x040fe20000000064 */
[C---:B---3--:R-:W-:Y:S01]  /*f880*/  FFMA R72, R68.reuse, R56, R89 ;  /* 0x0000003844487223 */ /* 0x048fe20000000059 */
        /* <DEDUP_REMOVED lines=8> */
[C---:B-1----:R-:W-:Y:S01]  /*f910*/  FFMA R68, R44.reuse, R56, R233 ;  /* 0x000000382c447223 */ /* 0x042fe200000000e9 */
[----:B------:R-:W-:Y:S01]  /*f920*/  FFMA R66, R44, R48, R231 ;  /* 0x000000302c427223 */ /* 0x000fe200000000e7 */
        /* <DEDUP_REMOVED lines=25> */
[----:B------:R-:W2:Y:S01]  /*fac0*/  LDS.128 R80, [R146.X4+UR5+0x33c0] ;  /* 0x0033c00592507984 */ /* 0x000ea20008004c00 */
[----:B------:R-:W-:Y:S01]  /*fad0*/  FFMA R46, R62, R50, R47 ;  /* 0x000000323e2e7223 */ /* 0x000fe2000000002f */
[C---:B------:R-:W-:Y:S01]  /*fae0*/  FFMA R45, R61.reuse, R57, R68 ;  /* 0x000000393d2d7223 */ /* 0x040fe20000000044 */
[----:B------:R-:W-:Y:S01]  /*faf0*/  FFMA R61, R61, R41, R60 ;  /* 0x000000293d3d7223 */ /* 0x000fe2000000003c */
[C---:B------:R-:W-:Y:S01]  /*fb00*/  FFMA R243, R63.reuse, R55, R44 ;  /* 0x000000373ff37223 */ /* 0x040fe2000000002c */
[----:B------:R-:W-:Y:S01]  /*fb10*/  FFMA R91, R63, R51, R46 ;  /* 0x000000333f5b7223 */ /* 0x000fe2000000002e */
[C---:B----4-:R-:W-:Y:S01]  /*fb20*/  FFMA R88, R84.reuse, R52, R88 ;  /* 0x0000003454587223 */ /* 0x050fe20000000058 */
[C---:B------:R-:W-:Y:S01]  /*fb30*/  FFMA R44, R84.reuse, R40, R249 ;  /* 0x00000028542c7223 */ /* 0x040fe200000000f9 */
[----:B------:R-:W-:Y:S01]  /*fb40*/  FFMA R46, R84, R48, R251 ;  /* 0x00000030542e7223 */ /* 0x000fe200000000fb */
        /* <DEDUP_REMOVED lines=17> */
[-C--:B------:R-:W-:Y:S01]  /*fc60*/  FFMA R185, R79, R55.reuse, R78 ;  /* 0x000000374fb97223 */ /* 0x080fe2000000004e */
[----:B------:R-:W-:Y:S01]  /*fc70*/  LDS.128 R44, [R146.X4+UR5+0xd0] ;  /* 0x0000d005922c7984 */ /* 0x000fe20008004c00 */
[----:B------:R-:W-:Y:S01]  /*fc80*/  FFMA R86, R86, R58, R85 ;  /* 0x0000003a56567223 */ /* 0x000fe20000000055 */
[C---:B------:R-:W-:Y:S01]  /*fc90*/  FFMA R241, R87.reuse, R55, R84 ;  /* 0x0000003757f17223 */ /* 0x040fe20000000054 */
[C---:B-1----:R-:W-:Y:S01]  /*fca0*/  FFMA R84, R64.reuse, R40, R225 ;  /* 0x0000002840547223 */ /* 0x042fe200000000e1 */
[----:B------:R-:W1:Y:S01]  /*fcb0*/  LDS.128 R60, [R156+0xd0] ;  /* 0x0000d0009c3c7984 */ /* 0x000e620000000c00 */
[C---:B------:R-:W-:Y:S01]  /*fcc0*/  FFMA R221, R87.reuse, R59, R86 ;  /* 0x0000003b57dd7223 */ /* 0x040fe20000000056 */
[C---:B------:R-:W-:Y:S01]  /*fcd0*/  FFMA R86, R64.reuse, R48, R123 ;  /* 0x0000003040567223 */ /* 0x040fe2000000007b */
[C---:B------:R-:W-:Y:S01]  /*fce0*/  FFMA R227, R87.reuse, R43, R88 ;  /* 0x0000002b57e37223 */ /* 0x040fe20000000058 */
        /* <DEDUP_REMOVED lines=18> */
[----:B------:R-:W-:Y:S01]  /*fe10*/  FFMA R113, R67, R55, R66 ;  /* 0x0000003743717223 */ /* 0x000fe20000000042 */
[C---:B--2---:R-:W-:Y:S01]  /*fe20*/  FFMA R40, R80.reuse, R40, R117 ;  /* 0x0000002850287223 */ /* 0x044fe20000000075 */
        /* <DEDUP_REMOVED lines=17> */
[----:B---3--:R-:W-:-:S02]  /*ff40*/  FFMA R42, R44, R68, R173 ;  /* 0x000000442c2a7223 */ /* 0x008fc400000000ad */
[C---:B------:R-:W-:Y:S01]  /*ff50*/  FFMA R53, R45.reuse, R61, R40 ;  /* 0x0000003d2d357223 */ /* 0x040fe20000000028 */
        /* <DEDUP_REMOVED lines=25> */
[C---:B------:R-:W-:Y:S01]  /*100f0*/  FFMA R52, R86.reuse, R78, R49 ;  /* 0x0000004e56347223 */ /* 0x040fe20000000031 */
[----:B------:R-:W-:Y:S01]  /*10100*/  FFMA R86, R86, R62, R85 ;  /* 0x0000003e56567223 */ /* 0x000fe20000000055 */
[C---:B------:R-:W-:Y:S01]  /*10110*/  FFMA R109, R87.reuse, R75, R50 ;  /* 0x0000004b576d7223 */ /* 0x040fe20000000032 */
[C---:B------:R-:W-:Y:S01]  /*10120*/  FFMA R85, R87.reuse, R71, R48 ;  /* 0x0000004757557223 */ /* 0x040fe20000000030 */
[C---:B--2---:R-:W-:Y:S01]  /*10130*/  FFMA R50, R64.reuse, R72, R183 ;  /* 0x0000004840327223 */ /* 0x044fe200000000b7 */
        /* <DEDUP_REMOVED lines=13> */
[C---:B-1----:R-:W-:Y:S01]  /*10210*/  FFMA R52, R40.reuse, R68, R187 ;  /* 0x0000004428347223 */ /* 0x042fe200000000bb */
        /* <DEDUP_REMOVED lines=11> */
[----:B------:R-:W1:Y:S01]  /*102d0*/  LDS.128 R52, [R146.X4+UR5+0x12d0] ;  /* 0x0012d00592347984 */ /* 0x000e620008004c00 */
[C---:B------:R-:W-:Y:S01]  /*102e0*/  FFMA R80, R42.reuse, R78, R57 ;  /* 0x0000004e2a507223 */ /* 0x040fe20000000039 */
[C---:B------:R-:W-:Y:S01]  /*102f0*/  FFMA R56, R42.reuse, R74, R59 ;  /* 0x0000004a2a387223 */ /* 0x040fe2000000003b */
[----:B------:R-:W-:Y:S01]  /*10300*/  FFMA R82, R42, R62, R41 ;  /* 0x0000003e2a527223 */ /* 0x000fe20000000029 */
[C---:B------:R-:W-:Y:S01]  /*10310*/  FFMA R129, R43.reuse, R71, R40 ;  /* 0x000000472b817223 */ /* 0x040fe20000000028 */
[C---:B------:R-:W-:Y:S01]  /*10320*/  FFMA R80, R43.reuse, R79, R80 ;  /* 0x0000004f2b507223 */ /* 0x040fe20000000050 */
        /* <DEDUP_REMOVED lines=88> */
[----:B------:R-:W-:Y:S01]  /*108b0*/  FFMA R110, R48, R60, R110 ;  /* 0x0000003c306e7223 */ /* 0x000fe2000000006e */
        /* <DEDUP_REMOVED lines=29> */
[C---:B--2---:R-:W-:Y:S01]  /*10a90*/  FFMA R50, R40.reuse, R76, R235 ;  /* 0x0000004c28327223 */ /* 0x044fe200000000eb */
        /* <DEDUP_REMOVED lines=15> */
[----:B------:R-:W-:Y:S01]  /*10b90*/  FFMA R40, R42, R62, R53 ;  /* 0x0000003e2a287223 */ /* 0x000fe20000000035 */
[----:B-1----:R-:W-:Y:S01]  /*10ba0*/  FFMA R52, R44, R76, R89 ;  /* 0x0000004c2c347223 */ /* 0x002fe20000000059 */
        /* <DEDUP_REMOVED lines=16> */
[C---:B---3--:R-:W-:Y:S01]  /*10cb0*/  FFMA R44, R56.reuse, R72, R223 ;  /* 0x00000048382c7223 */ /* 0x048fe200000000df */
        /* <DEDUP_REMOVED lines=12> */
[----:B------:R-:W-:Y:S01]  /*10d80*/  LDS.128 R88, [R156+0xe0] ;  /* 0x0000e0009c587984 */ /* 0x000fe20000000c00 */
[----:B------:R-:W-:Y:S01]  /*10d90*/  FFMA R251, R67, R63, R66 ;  /* 0x0000003f43fb7223 */ /* 0x000fe20000000042 */
[C---:B------:R-:W-:Y:S01]  /*10da0*/  FFMA R56, R58.reuse, R62, R45 ;  /* 0x0000003e3a387223 */ /* 0x040fe2000000002d */
[----:B------:R-:W-:Y:S01]  /*10db0*/  FFMA R175, R47, R71, R46 ;  /* 0x000000472faf7223 */ /* 0x000fe2000000002e */
[----:B------:R-:W3:Y:S01]  /*10dc0*/  LDS.128 R40, [R146.X4+UR5+0xe0] ;  /* 0x0000e00592287984 */ /* 0x000ee20008004c00 */
        /* <DEDUP_REMOVED lines=10> */
[----:B------:R-:W-:Y:S01]  /*10e70*/  FFMA R107, R49, R69, R56 ;  /* 0x00000045316b7223 */ /* 0x000fe20000000038 */
[----:B------:R-:W4:Y:S01]  /*10e80*/  LDS.128 R44, [R156+0x3e0] ;  /* 0x0003e0009c2c7984 */ /* 0x000f220000000c00 */
[C---:B------:R-:W-:Y:S01]  /*10e90*/  FFMA R94, R48.reuse, R76, R93 ;  /* 0x0000004c305e7223 */ /* 0x040fe2000000005d */
[----:B------:R-:W-:-:S02]  /*10ea0*/  FFMA R48, R48, R60, R113 ;  /* 0x0000003c30307223 */ /* 0x000fc40000000071 */
[----:B------:R-:W4:Y:S01]  /*10eb0*/  LDS.128 R56, [R146.X4+UR5+0x1e0] ;  /* 0x0001e00592387984 */ /* 0x000f220008004c00 */
        /* <DEDUP_REMOVED lines=27> */
[C---:B--2---:R-:W-:Y:S01]  /*11070*/  FFMA R54, R40.reuse, R64, R225 ;  /* 0x0000004028367223 */ /* 0x044fe200000000e1 */
[----:B------:R-:W-:Y:S01]  /*11080*/  FFMA R69, R41, R89, R52 ;  /* 0x0000005929457223 */ /* 0x000fe20000000034 */
[----:B------:R-:W-:Y:S01]  /*11090*/  FFMA R213, R55, R75, R74 ;  /* 0x0000004b37d57223 */ /* 0x000fe2000000004a */
[----:B----4-:R-:W-:Y:S01]  /*110a0*/  FFMA R60, R40, R100, R229 ;  /* 0x00000064283c7223 */ /* 0x010fe200000000e5 */
[----:B------:R-:W-:-:S02]  /*110b0*/  FFMA R63, R41, R65, R54 ;  /* 0x00000041293f7223 */ /* 0x000fc40000000036 */
[----:B------:R-:W2:Y:S01]  /*110c0*/  LDS.128 R52, [R146.X4+UR5+0x3e0] ;  /* 0x0003e00592347984 */ /* 0x000ea20008004c00 */
        /* <DEDUP_REMOVED lines=14> */
[----:B------:R-:W-:Y:S01]  /*111b0*/  FFMA R69, R57, R65, R40 ;  /* 0x0000004139457223 */ /* 0x000fe20000000028 */
[C---:B------:R-:W-:Y:S01]  /*111c0*/  FFMA R60, R56.reuse, R44, R111 ;  /* 0x0000002c383c7223 */ /* 0x040fe2000000006f */
[----:B------:R-:W3:Y:S01]  /*111d0*/  LDS.128 R40, [R146.X4+UR5+0x10e0] ;  /* 0x0010e00592287984 */ /* 0x000ee20008004c00 */
[----:B------:R-:W-:-:S02]  /*111e0*/  FFMA R56, R56, R88, R87 ;  /* 0x0000005838387223 */ /* 0x000fc40000000057 */
[C---:B------:R-:W-:Y:S01]  /*111f0*/  FFMA R61, R57.reuse, R45, R60 ;  /* 0x0000002d393d7223 */ /* 0x040fe2000000003c */
[C---:B------:R-:W-:Y:S01]  /*11200*/  FFMA R60, R58.reuse, R102, R63 ;  /* 0x000000663a3c7223 */ /* 0x040fe2000000003f */
[----:B------:R-:W-:Y:S01]  /*11210*/  FFMA R57, R57, R89, R56 ;  /* 0x0000005939397223 */ /* 0x000fe20000000038 */
[C---:B------:R-:W-:Y:S01]  /*11220*/  FFMA R56, R58.reuse, R66, R69 ;  /* 0x000000423a387223 */ /* 0x040fe20000000045 */
[----:B------:R-:W-:Y:S01]  /*11230*/  FFMA R62, R58, R46, R61 ;  /* 0x0000002e3a3e7223 */ /* 0x000fe2000000003d */
[C---:B------:R-:W-:Y:S01]  /*11240*/  FFMA R109, R59.reuse, R103, R60 ;  /* 0x000000673b6d7223 */ /* 0x040fe2000000003c */
[----:B-1----:R-:W-:Y:S01]  /*11250*/  FFMA R60, R48, R44, R249 ;  /* 0x0000002c303c7223 */ /* 0x002fe200000000f9 */
[----:B------:R-:W-:Y:S01]  /*11260*/  FFMA R68, R58, R90, R57 ;  /* 0x0000005a3a447223 */ /* 0x000fe20000000039 */
[----:B------:R-:W-:Y:S01]  /*11270*/  FFMA R111, R59, R47, R62 ;  /* 0x0000002f3b6f7223 */ /* 0x000fe2000000003e */
[C---:B------:R-:W-:Y:S01]  /*11280*/  FFMA R58, R48.reuse, R100, R247 ;  /* 0x00000064303a7223 */ /* 0x040fe200000000f7 */
[----:B------:R-:W-:Y:S01]  /*11290*/  FFMA R57, R49, R45, R60 ;  /* 0x0000002d31397223 */ /* 0x000fe2000000003c */
[C---:B------:R-:W-:Y:S01]  /*112a0*/  FFMA R71, R59.reuse, R67, R56 ;  /* 0x000000433b477223 */ /* 0x040fe20000000038 */
[----:B------:R-:W1:Y:S01]  /*112b0*/  LDS.128 R60, [R146.X4+UR5+0x11e0] ;  /* 0x0011e005923c7984 */ /* 0x000e620008004c00 */
        /* <DEDUP_REMOVED lines=12> */
[C---:B--2---:R-:W-:Y:S01]  /*11380*/  FFMA R80, R52.reuse, R44, R80 ;  /* 0x0000002c34507223 */ /* 0x044fe20000000050 */
[----:B------:R-:W2:Y:S01]  /*11390*/  LDS.128 R56, [R146.X4+UR5+0x12e0] ;  /* 0x0012e00592387984 */ /* 0x000ea20008004c00 */
        /* <DEDUP_REMOVED lines=10> */
[C---:B---3--:R-:W-:Y:S01]  /*11440*/  FFMA R116, R40.reuse, R44, R116 ;  /* 0x0000002c28747223 */ /* 0x048fe20000000074 */
        /* <DEDUP_REMOVED lines=13> */
[----:B------:R-:W-:Y:S01]  /*11520*/  FFMA R52, R42, R102, R51 ;  /* 0x000000662a347223 */ /* 0x000fe20000000033 */
[C---:B------:R-:W-:Y:S01]  /*11530*/  FFMA R53, R41.reuse, R89, R120 ;  /* 0x0000005929357223 */ /* 0x040fe20000000078 */
[----:B------:R-:W3:Y:S01]  /*11540*/  LDS.128 R48, [R146.X4+UR5+0x13e0] ;  /* 0x0013e00592307984 */ /* 0x000ee20008004c00 */
[----:B------:R-:W-:Y:S01]  /*11550*/  FFMA R41, R41, R65, R112 ;  /* 0x0000004129297223 */ /* 0x000fe20000000070 */
[----:B-1----:R-:W-:Y:S01]  /*11560*/  FFMA R126, R60, R44, R126 ;  /* 0x0000002c3c7e7223 */ /* 0x002fe2000000007e */
        /* <DEDUP_REMOVED lines=16> */
[C---:B--2---:R-:W-:Y:S01]  /*11670*/  FFMA R162, R56.reuse, R88, R162 ;  /* 0x0000005838a27223 */ /* 0x044fe200000000a2 */
[C---:B------:R-:W-:Y:S01]  /*11680*/  FFMA R130, R56.reuse, R64, R130 ;  /* 0x0000004038827223 */ /* 0x040fe20000000082 */
[----:B------:R-:W-:Y:S01]  /*11690*/  FFMA R158, R56, R100, R158 ;  /* 0x00000064389e7223 */ /* 0x000fe2000000009e */
        /* <DEDUP_REMOVED lines=23> */
[C---:B------:R-:W-:Y:S01]  /*11810*/  FFMA R74, R48.reuse, R44, R105 ;  /* 0x0000002c304a7223 */ /* 0x040fe20000000069 */
[----:B------:R-:W-:Y:S01]  /*11820*/  FFMA R112, R59, R91, R112 ;  /* 0x0000005b3b707223 */ /* 0x000fe20000000070 */
        /* <DEDUP_REMOVED lines=12> */
[C---:B-1----:R-:W-:Y:S01]  /*118f0*/  FFMA R92, R40.reuse, R44, R92 ;  /* 0x0000002c285c7223 */ /* 0x042fe2000000005c */
[C---:B------:R-:W-:Y:S01]  /*11900*/  FFMA R86, R40.reuse, R100, R86 ;  /* 0x0000006428567223 */ /* 0x040fe20000000056 */
[C---:B------:R-:W-:Y:S01]  /*11910*/  FFMA R84, R40.reuse, R64, R84 ;  /* 0x0000004028547223 */ /* 0x040fe20000000054 */
[C---:B------:R-:W-:Y:S01]  /*11920*/  FFMA R235, R51.reuse, R47, R94 ;  /* 0x0000002f33eb7223 */ /* 0x040fe2000000005e */
[C---:B------:R-:W-:Y:S01]  /*11930*/  FFMA R233, R51.reuse, R103, R74 ;  /* 0x0000006733e97223 */ /* 0x040fe2000000004a */
[C---:B------:R-:W-:Y:S01]  /*11940*/  FFMA R249, R51.reuse, R67, R48 ;  /* 0x0000004333f97223 */ /* 0x040fe20000000030 */
[----:B------:R-:W-:Y:S01]  /*11950*/  FFMA R116, R51, R91, R116 ;  /* 0x0000005b33747223 */ /* 0x000fe20000000074 */
        /* <DEDUP_REMOVED lines=15> */
[----:B---3--:R-:W-:-:S03]  /*11a50*/  FFMA R70, R128, R60, R70 ;  /* 0x0000003c80467223 */ /* 0x008fc60000000046 */
[C---:B------:R-:W-:Y:S01]  /*11a60*/  FFMA R43, R129.reuse, R53, R42 ;  /* 0x00000035812b7223 */ /* 0x040fe2000000002a */
[C---:B----4-:R-:W-:Y:S01]  /*11a70*/  FFMA R40, R128.reuse, R80, R73 ;  /* 0x0000005080287223 */ /* 0x050fe20000000049 */
[C---:B------:R-:W-:Y:S01]  /*11a80*/  FFMA R41, R129.reuse, R61, R70 ;  /* 0x0000003d81297223 */ /* 0x040fe20000000046 */
[----:B------:R-:W-:Y:S02]  /*11a90*/  FFMA R72, R128, R76, R72 ;  /* 0x0000004c80487223 */ /* 0x000fe40000000048 */
[C---:B------:R-:W-:Y:S01]  /*11aa0*/  FFMA R97, R129.reuse, R81, R40 ;  /* 0x0000005181617223 */ /* 0x040fe20000000028 */
[C---:B------:R-:W-:Y:S01]  /*11ab0*/  FFMA R40, R130.reuse, R54, R43 ;  /* 0x0000003682287223 */ /* 0x040fe2000000002b */
[C---:B------:R-:W-:Y:S01]  /*11ac0*/  FFMA R42, R130.reuse, R62, R41 ;  /* 0x0000003e822a7223 */ /* 0x040fe20000000029 */
[----:B------:R-:W-:Y:S01]  /*11ad0*/  FFMA R129, R129, R77, R72 ;  /* 0x0000004d81817223 */ /* 0x000fe20000000048 */
[----:B------:R-:W-:Y:S01]  /*11ae0*/  FFMA R128, R130, R82, R97 ;  /* 0x0000005282807223 */ /* 0x000fe20000000061 */
        /* <DEDUP_REMOVED lines=9> */
[----:B------:R-:W-:-:S02]  /*11b80*/  FFMA R70, R56, R76, R111 ;  /* 0x0000004c38467223 */ /* 0x000fc4000000006f */
        /* <DEDUP_REMOVED lines=17> */
[C---:B------:R-:W-:Y:S01]  /*11ca0*/  FFMA R57, R49.reuse, R77, R68 ;  /* 0x0000004d31397223 */ /* 0x040fe20000000044 */
[C---:B------:R-:W-:Y:S01]  /*11cb0*/  FFMA R59, R49.reuse, R61, R58 ;  /* 0x0000003d313b7223 */ /* 0x040fe2000000003a */
[----:B------:R-:W1:Y:S01]  /*11cc0*/  LDS.128 R68, [R146.X4+UR5+0x11f0] ;  /* 0x0011f00592447984 */ /* 0x000e620008004c00 */
        /* <DEDUP_REMOVED lines=217> */
[----:B------:R-:W2:Y:S01]  /*12a60*/  LDS.128 R48, [R146.X4+UR5+0x23f0] ;  /* 0x0023f00592307984 */ /* 0x000ea20008004c00 */
        /* <DEDUP_REMOVED lines=27> */
[C---:B-1----:R-:W-:Y:S01]  /*12c20*/  FFMA R42, R68.reuse, R60, R187 ;  /* 0x0000003c442a7223 */ /* 0x042fe200000000bb */
        /* <DEDUP_REMOVED lines=67> */
[----:B------:R-:W-:-:S02]  /*13060*/  FFMA R44, R43, R83, R42 ;  /* 0x000000532b2c7223 */ /* 0x000fc4000000002a */
[----:B------:R2:W3:Y:S01]  /*13070*/  LDS.128 R40, [R146.X4+UR5+0x33f0] ;  /* 0x0033f00592287984 */ /* 0x0004e20008004c00 */
[C---:B-1----:R-:W-:Y:S01]  /*13080*/  FFMA R116, R100.reuse, R80, R223 ;  /* 0x0000005064747223 */ /* 0x042fe200000000df */
[C---:B------:R-:W-:Y:S01]  /*13090*/  FFMA R118, R100.reuse, R52, R199 ;  /* 0x0000003464767223 */ /* 0x040fe200000000c7 */
[C---:B------:R-:W-:Y:S01]  /*130a0*/  FFMA R124, R100.reuse, R60, R219 ;  /* 0x0000003c647c7223 */ /* 0x040fe200000000db */
[----:B------:R-:W-:-:S01]  /*130b0*/  FFMA R100, R100, R76, R221 ;  /* 0x0000004c64647223 */ /* 0x000fc200000000dd */
[----:B--2---:R-:W-:Y:S01]  /*130c0*/  SEL R144, R144, RZ, !P1 ;  /* 0x000000ff90907207 */ /* 0x004fe20004800000 */
[----:B------:R-:W-:Y:S06]  /*130d0*/  BAR.SYNC 0x0 ;  /* 0x0000000000007b1d */ /* 0x000fec0000000000 */
[----:B------:R-:W-:Y:S01]  /*130e0*/  IADD3 R68, P1, R0, UR6, RZ ;  /* 0x0000000600447c10 */ /* 0x000fe2000ff3e0ff */
[----:B------:R-:W-:Y:S01]  /*130f0*/  UIADD3 UR4, UR4, 0x1, URZ ;  /* 0x0000000104047890 */ /* 0x000fe2000fffe03f */
[----:B------:R-:W-:Y:S01]  /*13100*/  IADD3 R70, P2, R2, UR6, RZ ;  /* 0x0000000602467c10 */ /* 0x000fe2000ff5e0ff */
[C---:B---3--:R-:W-:Y:S01]  /*13110*/  FFMA R76, R40.reuse, R76, R125 ;  /* 0x0000004c284c7223 */ /* 0x048fe2000000007d */
[----:B------:R-:W-:Y:S01]  /*13120*/  IADD3.X R69, R3, UR7, RZ, P1, !PT ;  /* 0x0000000703457c10 */ /* 0x000fe20008ffe4ff */
[----:B------:R-:W-:Y:S01]  /*13130*/  FFMA R60, R40, R60, R117 ;  /* 0x0000003c283c7223 */ /* 0x000fe20000000075 */
[----:B------:R-:W-:Y:S01]  /*13140*/  IADD3 R170, P1, R4, UR6, RZ ;  /* 0x0000000604aa7c10 */ /* 0x000fe2000ff3e0ff */
[----:B------:R-:W-:Y:S01]  /*13150*/  FFMA R52, R40, R52, R127 ;  /* 0x0000003428347223 */ /* 0x000fe2000000007f */
[----:B------:R-:W-:Y:S01]  /*13160*/  LEA R179, R144, R169, 0xe ;  /* 0x000000a990b37211 */ /* 0x000fe200078e70ff */
[----:B------:R-:W-:Y:S01]  /*13170*/  FFMA R40, R40, R80, R119 ;  /* 0x0000005028287223 */ /* 0x000fe20000000077 */
[----:B------:R-:W-:Y:S01]  /*13180*/  IADD3.X R171, R7, UR7, RZ, P1, !PT ;  /* 0x0000000707ab7c10 */ /* 0x000fe20008ffe4ff */
[----:B------:R-:W-:Y:S01]  /*13190*/  UISETP.GE.AND UP0, UPT, UR4, 0x2, UPT ;  /* 0x000000020400788c */ /* 0x000fe2000bf06270 */
[----:B------:R-:W-:Y:S01]  /*131a0*/  IADD3 R172, P1, R6, UR6, RZ ;  /* 0x0000000606ac7c10 */ /* 0x000fe2000ff3e0ff */
[----:B------:R-:W-:Y:S01]  /*131b0*/  @!PT LDS RZ, [RZ] ;  /* 0x00000000fffff984 */ /* 0x000fe20000000800 */
[----:B------:R-:W-:Y:S01]  /*131c0*/  @!PT LDS RZ, [RZ] ;  /* 0x00000000fffff984 */ /* 0x000fe20000000800 */
[----:B------:R-:W-:Y:S01]  /*131d0*/  @!PT LDS RZ, [RZ] ;  /* 0x00000000fffff984 */ /* 0x000fe20000000800 */
[----:B------:R1:W-:Y:S01]  /*131e0*/  LDGSTS.E.BYPASS.128 [R179], [R68.64], P0 ;  /* 0x0000000044b37fae */ /* 0x0003e20008101c4a */
[----:B------:R-:W-:Y:S01]  /*131f0*/  LEA R181, R144, R167, 0xe ;  /* 0x000000a790b57211 */ /* 0x000fe200078e70ff */
[----:B------:R-:W-:Y:S01]  /*13200*/  USEL UR4, UR4, URZ, !UP0 ;  /* 0x0000003f04047287 */ /* 0x000fe2000c000000 */
[----:B------:R-:W-:-:S02]  /*13210*/  IADD3.X R173, R9, UR7, RZ, P1, !PT ;  /* 0x0000000709ad7c10 */ /* 0x000fc40008ffe4ff */
[----:B------:R-:W-:Y:S01]  /*13220*/  IADD3 R176, P1, R10, UR6, RZ ;  /* 0x000000060ab07c10 */ /* 0x000fe2000ff3e0ff */
[----:B------:R-:W-:Y:S01]  /*13230*/  USHF.L.U32 UR5, UR4, 0xe, URZ ;  /* 0x0000000e04057899 */ /* 0x000fe2000800063f */
[----:B------:R-:W-:Y:S01]  /*13240*/  IADD3.X R71, R5, UR7, RZ, P2, !PT ;  /* 0x0000000705477c10 */ /* 0x000fe200097fe4ff */
[----:B------:R-:W-:Y:S01]  /*13250*/  ULEA UR8, UR4, 0x8000, 0xf ;  /* 0x0000800004087891 */ /* 0x000fe2000f8e783f */
[----:B------:R-:W-:Y:S02]  /*13260*/  LEA R183, R144, R165, 0xe ;  /* 0x000000a590b77211 */ /* 0x000fe400078e70ff */
[----:B------:R-:W-:Y:S01]  /*13270*/  IADD3.X R177, R13, UR7, RZ, P1, !PT ;  /* 0x000000070db17c10 */ /* 0x000fe20008ffe4ff */
[----:B------:R2:W-:Y:S01]  /*13280*/  LDGSTS.E.BYPASS.128 [R181], [R70.64], P0 ;  /* 0x0000000046b57fae */ /* 0x0005e20008101c4a */
[----:B-1----:R-:W-:Y:S02]  /*13290*/  IADD3 R68, P1, R12, UR6, RZ ;  /* 0x000000060c447c10 */ /* 0x002fe4000ff3e0ff */
[----:B------:R-:W-:Y:S01]  /*132a0*/  IADD3 R174, P2, R8, UR6, RZ ;  /* 0x0000000608ae7c10 */ /* 0x000fe2000ff5e0ff */
[----:B------:R1:W-:Y:S01]  /*132b0*/  LDGSTS.E.BYPASS.128 [R183], [R170.64], P0 ;  /* 0x00000000aab77fae */ /* 0x0003e20008101c4a */
[----:B------:R-:W-:-:S02]  /*132c0*/  LEA R185, R144, R163, 0xe ;  /* 0x000000a390b97211 */ /* 0x000fc400078e70ff */
[----:B------:R-:W-:Y:S02]  /*132d0*/  IADD3.X R69, R15, UR7, RZ, P1, !PT ;  /* 0x000000070f457c10 */ /* 0x000fe40008ffe4ff */
[C---:B------:R-:W-:Y:S01]  /*132e0*/  LEA R187, R144.reuse, R161, 0xe ;  /* 0x000000a190bb7211 */ /* 0x040fe200078e70ff */
[----:B------:R3:W-:Y:S01]  /*132f0*/  LDGSTS.E.BYPASS.128 [R185], [R172.64], P0 ;  /* 0x00000000acb97fae */ /* 0x0007e20008101c4a */
[----:B------:R-:W-:Y:S02]  /*13300*/  IADD3.X R175, R11, UR7, RZ, P2, !PT ;  /* 0x000000070baf7c10 */ /* 0x000fe400097fe4ff */
[----:B--2---:R-:W-:Y:S02]  /*13310*/  LEA R181, R144, R159, 0xe ;  /* 0x0000009f90b57211 */ /* 0x004fe400078e70ff */
[----:B------:R-:W-:Y:S01]  /*13320*/  IADD3 R178, P2, R14, UR6, RZ ;  /* 0x000000060eb27c10 */ /* 0x000fe2000ff5e0ff */
[----:B------:R2:W-:Y:S01]  /*13330*/  LDGSTS.E.BYPASS.128 [R187], [R174.64], P0 ;  /* 0x00000000aebb7fae */ /* 0x0005e20008101c4a */
[----:B-1----:R-:W-:-:S02]  /*13340*/  IADD3 R170, P1, R18, UR6, RZ ;  /* 0x0000000612aa7c10 */ /* 0x002fc4000ff3e0ff */
[----:B------:R-:W-:Y:S01]  /*13350*/  LEA R183, R144, R157, 0xe ;  /* 0x0000009d90b77211 */ /* 0x000fe200078e70ff */
[----:B------:R1:W-:Y:S01]  /*13360*/  LDGSTS.E.BYPASS.128 [R181], [R176.64], P0 ;  /* 0x00000000b0b57fae */ /* 0x0003e20008101c4a */
[----:B------:R-:W-:Y:S02]  /*13370*/  IADD3.X R171, R21, UR7, RZ, P1, !PT ;  /* 0x0000000715ab7c10 */ /* 0x000fe40008ffe4ff */
[----:B------:R-:W-:Y:S01]  /*13380*/  IADD3 R70, P3, R16, UR6, RZ ;  /* 0x0000000610467c10 */ /* 0x000fe2000ff7e0ff */
[----:B------:R4:W-:Y:S01]  /*13390*/  LDGSTS.E.BYPASS.128 [R183], [R68.64], P0 ;  /* 0x0000000044b77fae */ /* 0x0009e20008101c4a */
[----:B------:R-:W-:Y:S02]  /*133a0*/  LEA R126, R144, 0x8000, 0xf ;  /* 0x00008000907e7811 */ /* 0x000fe400078e78ff */
[----:B---3--:R-:W-:Y:S02]  /*133b0*/  IADD3 R172, P1, R22, UR6, RZ ;  /* 0x0000000616ac7c10 */ /* 0x008fe4000ff3e0ff */
[----:B------:R-:W-:-:S02]  /*133c0*/  LEA R189, R144, R155, 0xe ;  /* 0x0000009b90bd7211 */ /* 0x000fc400078e70ff */
[----:B------:R-:W-:Y:S02]  /*133d0*/  IADD3.X R179, R17, UR7, RZ, P2, !PT ;  /* 0x0000000711b37c10 */ /* 0x000fe400097fe4ff */
[----:B------:R-:W-:Y:S02]  /*133e0*/  IADD3.X R71, R19, UR7, RZ, P3, !PT ;  /* 0x0000000713477c10 */ /* 0x000fe40009ffe4ff */
[----:B------:R-:W-:Y:S01]  /*133f0*/  IADD3 R185, R169, R126, RZ ;  /* 0x0000007ea9b97210 */ /* 0x000fe20007ffe0ff */
[----:B------:R3:W-:Y:S01]  /*13400*/  LDGSTS.E.BYPASS.128 [R189], [R178.64], P0 ;  /* 0x00000000b2bd7fae */ /* 0x0007e20008101c4a */
[----:B------:R-:W-:Y:S02]  /*13410*/  IADD3.X R173, R25, UR7, RZ, P1, !PT ;  /* 0x0000000719ad7c10 */ /* 0x000fe40008ffe4ff */
[----:B----4-:R-:W-:Y:S01]  /*13420*/  IADD3 R68, P1, R24, UR6, RZ ;  /* 0x0000000618447c10 */ /* 0x010fe2000ff3e0ff */
[----:B------:R-:W0:Y:S01]  /*13430*/  LDGDEPBAR ;  /* 0x00000000000079af */ /* 0x000e220000000000 */
[----:B--2---:R-:W-:-:S02]  /*13440*/  IADD3 R174, P2, R20, UR6, RZ ;  /* 0x0000000614ae7c10 */ /* 0x004fc4000ff5e0ff */
[-C--:B-1----:R-:W-:Y:S01]  /*13450*/  IADD3 R181, R167, R126.reuse, RZ ;  /* 0x0000007ea7b57210 */ /* 0x082fe20007ffe0ff */
[----:B------:R1:W-:Y:S01]  /*13460*/  LDGSTS.E.BYPASS.128 [R185], [R70.64], P0 ;  /* 0x0000000046b97fae */ /* 0x0003e20008101c4a */
[----:B------:R-:W-:Y:S02]  /*13470*/  IADD3.X R69, R27, UR7, RZ, P1, !PT ;  /* 0x000000071b457c10 */ /* 0x000fe40008ffe4ff */
[----:B------:R-:W-:Y:S01]  /*13480*/  IADD3.X R175, R23, UR7, RZ, P2, !PT ;  /* 0x0000000717af7c10 */ /* 0x000fe200097fe4ff */
[----:B------:R2:W-:Y:S01]  /*13490*/  LDGSTS.E.BYPASS.128 [R181], [R170.64], P0 ;  /* 0x00000000aab57fae */ /* 0x0005e20008101c4a */
[-C--:B------:R-:W-:Y:S02]  /*134a0*/  IADD3 R183, R165, R126.reuse, RZ ;  /* 0x0000007ea5b77210 */ /* 0x080fe40007ffe0ff */
[-C--:B---3--:R-:W-:Y:S02]  /*134b0*/  IADD3 R179, R163, R126.reuse, RZ ;  /* 0x0000007ea3b37210 */ /* 0x088fe40007ffe0ff */
[----:B------:R-:W-:Y:S01]  /*134c0*/  IADD3 R176, P2, R26, UR6, RZ ;  /* 0x000000061ab07c10 */ /* 0x000fe2000ff5e0ff */
[----:B------:R3:W-:Y:S01]  /*134d0*/  LDGSTS.E.BYPASS.128 [R183], [R174.64], P0 ;  /* 0x00000000aeb77fae */ /* 0x0007e20008101c4a */
[----:B------:R-:W-:-:S02]  /*134e0*/  IADD3 R187, R147, R126, RZ ;  /* 0x0000007e93bb7210 */ /* 0x000fc40007ffe0ff */
[----:B-1----:R-:W-:Y:S01]  /*134f0*/  IADD3 R70, P1, R28, UR6, RZ ;  /* 0x000000061c467c10 */ /* 0x002fe2000ff3e0ff */
[----:B------:R1:W-:Y:S01]  /*13500*/  LDGSTS.E.BYPASS.128 [R179], [R172.64], P0 ;  /* 0x00000000acb37fae */ /* 0x0003e20008101c4a */
[-C--:B------:R-:W-:Y:S02]  /*13510*/  IADD3 R185, R161, R126.reuse, RZ ;  /* 0x0000007ea1b97210 */ /* 0x080fe40007ffe0ff */
[----:B------:R-:W-:Y:S02]  /*13520*/  IADD3.X R71, R31, UR7, RZ, P1, !PT ;  /* 0x000000071f477c10 */ /* 0x000fe40008ffe4ff */
[----:B--2---:R-:W-:Y:S01]  /*13530*/  IADD3 R170, P1, R30, UR6, RZ ;  /* 0x000000061eaa7c10 */ /* 0x004fe2000ff3e0ff */
[----:B------:R2:W-:Y:S01]  /*13540*/  LDGSTS.E.BYPASS.128 [R185], [R68.64], P0 ;  /* 0x0000000044b97fae */ /* 0x0005e20008101c4a */
[----:B------:R-:W-:Y:S02]  /*13550*/  IADD3.X R177, R29, UR7, RZ, P2, !PT ;  /* 0x000000071db17c10 */ /* 0x000fe400097fe4ff */
[----:B------:R-:W-:-:S02]  /*13560*/  IADD3 R181, R159, R126, RZ ;  /* 0x0000007e9fb57210 */ /* 0x000fc40007ffe0ff */
[-C--:B---3--:R-:W-:Y:S02]  /*13570*/  IADD3 R183, R157, R126.reuse, RZ ;  /* 0x0000007e9db77210 */ /* 0x088fe40007ffe0ff */
[----:B------:R-:W-:Y:S01]  /*13580*/  IADD3.X R171, R33, UR7, RZ, P1, !PT ;  /* 0x0000000721ab7c10 */ /* 0x000fe20008ffe4ff */
[----:B------:R3:W-:Y:S01]  /*13590*/  LDGSTS.E.BYPASS.128 [R181], [R176.64], P0 ;  /* 0x00000000b0b57fae */ /* 0x0007e20008101c4a */
[----:B-1----:R-:W-:Y:S02]  /*135a0*/  IADD3 R172, P1, R34, UR6, RZ ;  /* 0x0000000622ac7c10 */ /* 0x002fe4000ff3e0ff */
[----:B------:R-:W-:Y:S01]  /*135b0*/  IADD3 R174, P2, R32, UR6, RZ ;  /* 0x0000000620ae7c10 */ /* 0x000fe2000ff5e0ff */
[----:B------:R1:W-:Y:S01]  /*135c0*/  LDGSTS.E.BYPASS.128 [R183], [R70.64], P0 ;  /* 0x0000000046b77fae */ /* 0x0003e20008101c4a */
[----:B------:R-:W-:Y:S02]  /*135d0*/  IADD3.X R173, R37, UR7, RZ, P1, !PT ;  /* 0x0000000725ad7c10 */ /* 0x000fe40008ffe4ff */
[----:B------:R-:W-:-:S02]  /*135e0*/  IADD3 R179, R155, R126, RZ ;  /* 0x0000007e9bb37210 */ /* 0x000fc40007ffe0ff */
[----:B------:R-:W-:Y:S02]  /*135f0*/  IADD3.X R175, R35, UR7, RZ, P2, !PT ;  /* 0x0000000723af7c10 */ /* 0x000fe400097fe4ff */
[-C--:B--2---:R-:W-:Y:S01]  /*13600*/  IADD3 R185, R154, R126.reuse, RZ ;  /* 0x0000007e9ab97210 */ /* 0x084fe20007ffe0ff */
[----:B------:R2:W-:Y:S01]  /*13610*/  LDGSTS.E.BYPASS.128 [R179], [R170.64], P0 ;  /* 0x00000000aab37fae */ /* 0x0005e20008101c4a */
[-C--:B---3--:R-:W-:Y:S02]  /*13620*/  IADD3 R181, R153, R126.reuse, RZ ;  /* 0x0000007e99b57210 */ /* 0x088fe40007ffe0ff */
[----:B------:R-:W-:Y:S01]  /*13630*/  IADD3 R176, P2, R38, UR6, RZ ;  /* 0x0000000626b07c10 */ /* 0x000fe2000ff5e0ff */
[----:B------:R3:W-:Y:S01]  /*13640*/  LDGSTS.E.BYPASS.128 [R185], [R174.64], P0 ;  /* 0x00000000aeb97fae */ /* 0x0007e20008101c4a */
[----:B-1----:R-:W-:Y:S02]  /*13650*/  IADD3 R70, P1, R36, UR6, RZ ;  /* 0x0000000624467c10 */ /* 0x002fe4000ff3e0ff */
[----:B------:R-:W-:Y:S01]  /*13660*/  IADD3 R183, R152, R126, RZ ;  /* 0x0000007e98b77210 */ /* 0x000fe20007ffe0ff */
[----:B------:R1:W-:Y:S01]  /*13670*/  LDGSTS.E.BYPASS.128 [R181], [R172.64], P0 ;  /* 0x00000000acb57fae */ /* 0x0003e20008101c4a */
[----:B------:R-:W-:-:S02]  /*13680*/  IADD3.X R71, R39, UR7, RZ, P1, !PT ;  /* 0x0000000727477c10 */ /* 0x000fc40008ffe4ff */
[----:B------:R-:W-:Y:S02]  /*13690*/  IADD3 R68, P1, R132, UR6, RZ ;  /* 0x0000000684447c10 */ /* 0x000fe4000ff3e0ff */
[----:B------:R-:W-:Y:S01]  /*136a0*/  IADD3.X R177, R133, UR7, RZ, P2, !PT ;  /* 0x0000000785b17c10 */ /* 0x000fe200097fe4ff */
[----:B------:R4:W-:Y:S01]  /*136b0*/  LDGSTS.E.BYPASS.128 [R183], [R70.64], P0 ;  /* 0x0000000046b77fae */ /* 0x0009e20008101c4a */
[----:B------:R-:W-:Y:S02]  /*136c0*/  IADD3.X R69, R134, UR7, RZ, P1, !PT ;  /* 0x0000000786457c10 */ /* 0x000fe40008ffe4ff */
[----:B--2---:R-:W-:Y:S02]  /*136d0*/  IADD3 R170, P1, R136, UR6, RZ ;  /* 0x0000000688aa7c10 */ /* 0x004fe4000ff3e0ff */
[----:B------:R-:W-:Y:S02]  /*136e0*/  IADD3 R179, R151, R126, RZ ;  /* 0x0000007e97b37210 */ /* 0x000fe40007ffe0ff */
[----:B-1----:R-:W-:-:S02]  /*136f0*/  IADD3 R172, P2, R138, UR6, RZ ;  /* 0x000000068aac7c10 */ /* 0x002fc4000ff5e0ff */
[----:B---3--:R-:W-:Y:S01]  /*13700*/  IADD3 R174, P3, R140, UR6, RZ ;  /* 0x000000068cae7c10 */ /* 0x008fe2000ff7e0ff */
[----:B------:R1:W-:Y:S01]  /*13710*/  LDGSTS.E.BYPASS.128 [R179], [R176.64], P0 ;  /* 0x00000000b0b37fae */ /* 0x0003e20008101c4a */
[-C--:B------:R-:W-:Y:S01]  /*13720*/  IADD3 R185, R150, R126.reuse, RZ ;  /* 0x0000007e96b97210 */ /* 0x080fe20007ffe0ff */
[-C--:B----4-:R-:W-:Y:S01]  /*13730*/  FFMA R71, R101, R61.reuse, R124 ;  /* 0x0000003d65477223 */ /* 0x090fe2000000007c */
[----:B------:R-:W-:Y:S01]  /*13740*/  IADD3.X R171, R135, UR7, RZ, P1, !PT ;  /* 0x0000000787ab7c10 */ /* 0x000fe20008ffe4ff */
[----:B------:R-:W-:Y:S01]  /*13750*/  FFMA R61, R41, R61, R60 ;  /* 0x0000003d293d7223 */ /* 0x000fe2000000003c */
[-C--:B------:R-:W-:Y:S01]  /*13760*/  IADD3 R181, R149, R126.reuse, RZ ;  /* 0x0000007e95b57210 */ /* 0x080fe20007ffe0ff */
[----:B------:R2:W-:Y:S01]  /*13770*/  LDGSTS.E.BYPASS.128 [R185], [R68.64], P0 ;  /* 0x0000000044b97fae */ /* 0x0005e20008101c4a */
[----:B------:R-:W-:Y:S01]  /*13780*/  IADD3.X R173, R137, UR7, RZ, P2, !PT ;  /* 0x0000000789ad7c10 */ /* 0x000fe200097fe4ff */
[----:B------:R-:W-:Y:S01]  /*13790*/  UIADD3 UR6, UP1, UR6, 0x100, URZ ;  /* 0x0000010006067890 */ /* 0x000fe2000ff3e03f */
[----:B------:R-:W-:Y:S01]  /*137a0*/  IADD3 R183, R148, R126, RZ ;  /* 0x0000007e94b77210 */ /* 0x000fe20007ffe0ff */
[----:B------:R3:W-:Y:S01]  /*137b0*/  LDGSTS.E.BYPASS.128 [R181], [R170.64], P0 ;  /* 0x00000000aab57fae */ /* 0x0007e20008101c4a */
[----:B------:R-:W-:Y:S01]  /*137c0*/  IADD3.X R175, R139, UR7, RZ, P3, !PT ;  /* 0x000000078baf7c10 */ /* 0x000fe20009ffe4ff */
[-C--:B-1----:R-:W-:Y:S01]  /*137d0*/  FFMA R177, R101, R53.reuse, R118 ;  /* 0x0000003565b17223 */ /* 0x082fe20000000076 */
[----:B------:R-:W-:Y:S01]  /*137e0*/  IADD3 R143, R143, 0x40, RZ ;  /* 0x000000408f8f7810 */ /* 0x000fe20007ffe0ff */
[----:B------:R3:W-:Y:S01]  /*137f0*/  LDGSTS.E.BYPASS.128 [R183], [R172.64], P0 ;  /* 0x00000000acb77fae */ /* 0x0007e20008101c4a */
[----:B------:R-:W-:Y:S01]  /*13800*/  FFMA R53, R41, R53, R52 ;  /* 0x0000003529357223 */ /* 0x000fe20000000034 */
[-C--:B------:R-:W-:Y:S01]  /*13810*/  FFMA R70, R102, R62.reuse, R71 ;  /* 0x0000003e66467223 */ /* 0x080fe20000000047 */
[----:B------:R-:W-:Y:S01]  /*13820*/  FFMA R62, R42, R62, R61 ;  /* 0x0000003e2a3e7223 */ /* 0x000fe2000000003d */
[----:B------:R3:W-:Y:S01]  /*13830*/  LDGSTS.E.BYPASS.128 [R187], [R174.64], P0 ;  /* 0x00000000aebb7fae */ /* 0x0007e20008101c4a */
[----:B------:R-:W-:Y:S01]  /*13840*/  ISETP.GE.U32.AND P0, PT, R143, 0x6c, PT ;  /* 0x0000006c8f00780c */ /* 0x000fe20003f06070 */
[-C--:B--2---:R-:W-:Y:S01]  /*13850*/  FFMA R69, R101, R77.reuse, R100 ;  /* 0x0000004d65457223 */ /* 0x084fe20000000064 */
[----:B------:R-:W-:Y:S01]  /*13860*/  FFMA R77, R41, R77, R76 ;  /* 0x0000004d294d7223 */ /* 0x000fe2000000004c */
[----:B------:R-:W0:Y:S01]  /*13870*/  LDGDEPBAR ;  /* 0x00000000000079af */ /* 0x000e220000000000 */
[-C--:B------:R-:W-:Y:S01]  /*13880*/  FFMA R101, R101, R81.reuse, R116 ;  /* 0x0000005165657223 */ /* 0x080fe20000000074 */
[----:B------:R-:W-:Y:S01]  /*13890*/  FFMA R41, R41, R81, R40 ;  /* 0x0000005129297223 */ /* 0x000fe20000000028 */
[C---:B------:R-:W-:Y:S01]  /*138a0*/  FFMA R116, R102.reuse, R78, R69 ;  /* 0x0000004e66747223 */ /* 0x040fe20000000045 */
[-C--:B------:R-:W-:Y:S01]  /*138b0*/  FFMA R100, R102, R54.reuse, R177 ;  /* 0x0000003666647223 */ /* 0x080fe200000000b1 */
[C---:B------:R-:W-:Y:S01]  /*138c0*/  FFMA R54, R42.reuse, R54, R53 ;  /* 0x000000362a367223 */ /* 0x040fe20000000035 */
[----:B------:R-:W-:Y:S01]  /*138d0*/  FFMA R78, R42, R78, R77 ;  /* 0x0000004e2a4e7223 */ /* 0x000fe2000000004d */
[-C--:B------:R-:W-:Y:S01]  /*138e0*/  FFMA R68, R102, R82.reuse, R101 ;  /* 0x0000005266447223 */ /* 0x080fe20000000065 */
[----:B------:R-:W-:Y:S01]  /*138f0*/  FFMA R42, R42, R82, R41 ;  /* 0x000000522a2a7223 */ /* 0x000fe20000000029 */
[----:B------:R-:W-:Y:S01]  /*13900*/  UIADD3.X UR7, URZ, UR7, URZ, UP1, !UPT ;  /* 0x000000073f077290 */ /* 0x000fe20008ffe43f */
[-C--:B------:R-:W-:Y:S01]  /*13910*/  FFMA R71, R103, R79.reuse, R116 ;  /* 0x0000004f67477223 */ /* 0x080fe20000000074 */
[----:B------:R-:W-:Y:S01]  /*13920*/  FFMA R79, R43, R79, R78 ;  /* 0x0000004f2b4f7223 */ /* 0x000fe2000000004e */
[C---:B------:R-:W-:Y:S01]  /*13930*/  FFMA R70, R103.reuse, R63, R70 ;  /* 0x0000003f67467223 */ /* 0x040fe20000000046 */
[C---:B------:R-:W-:Y:S01]  /*13940*/  FFMA R69, R103.reuse, R55, R100 ;  /* 0x0000003767457223 */ /* 0x040fe20000000064 */
[----:B------:R-:W-:Y:S01]  /*13950*/  FFMA R68, R103, R83, R68 ;  /* 0x0000005367447223 */ /* 0x000fe20000000044 */
[C---:B------:R-:W-:Y:S01]  /*13960*/  FFMA R78, R43.reuse, R63, R62 ;  /* 0x0000003f2b4e7223 */ /* 0x040fe2000000003e */
[C---:B------:R-:W-:Y:S01]  /*13970*/  FFMA R77, R43.reuse, R55, R54 ;  /* 0x000000372b4d7223 */ /* 0x040fe20000000036 */
[----:B------:R-:W-:Y:S01]  /*13980*/  FFMA R76, R43, R83, R42 ;  /* 0x000000532b4c7223 */ /* 0x000fe2000000002a */
[----:B------:R-:W-:-:S04]  /*13990*/  DEPBAR.LE SB0, 0x2 ;  /* 0x000080800000791a */ /* 0x000fc80000000000 */
[----:B------:R-:W-:Y:S06]  /*139a0*/  BAR.SYNC 0x0 ;  /* 0x0000000000007b1d */ /* 0x000fec0000000000 */
[----:B---3--:R-:W-:Y:S01]  /*139b0*/  @P0 CALL.REL.NOINC `(.L_x_0) ;  /* 0x0000001000000944 */ /* 0x008fe20003c00000 */
[----:B------:R-:W-:Y:S05]  /*139c0*/  BRA `(.L_x_1) ;  /* 0xfffee3f000007947 */ /* 0x000fea000383ffff */
.L_x_0:
[----:B------:R-:W1:Y:S01]  /*139d0*/  S2R R0, SR_TID.X ;  /* 0x0000000000007919 */ /* 0x000e620000002100 */
[----:B------:R-:W-:-:S04]  /*139e0*/  DEPBAR.LE SB0, 0x0 ;  /* 0x000080000000791a */ /* 0x000fc80000000000 */
[----:B------:R-:W-:Y:S01]  /*139f0*/  ULDC UR4, c[0x0][0x178] ;  /* 0x00005e0000047ab9 */ /* 0x000fe20000000800 */
[C---:B------:R-:W-:Y:S01]  /*13a00*/  LOP3.LUT R2, R142.reuse, 0x8, RZ, 0xfc, !PT ;  /* 0x000000088e027812 */ /* 0x040fe200078efcff */
[----:B------:R-:W-:Y:S01]  /*13a10*/  UIMAD UR4, UR4, 0x32, URZ ;  /* 0x00000032040478a4 */ /* 0x000fe2000f8e023f */
[C---:B------:R-:W-:Y:S02]  /*13a20*/  LOP3.LUT R3, R142.reuse, 0xc, RZ, 0xfc, !PT ;  /* 0x0000000c8e037812 */ /* 0x040fe400078efcff */
[C---:B------:R-:W-:Y:S02]  /*13a30*/  LOP3.LUT R12, R142.reuse, 0x10, RZ, 0xfc, !PT ;  /* 0x000000108e0c7812 */ /* 0x040fe400078efcff */
[C---:B------:R-:W-:Y:S02]  /*13a40*/  LOP3.LUT R20, R142.reuse, 0x18, RZ, 0xfc, !PT ;  /* 0x000000188e147812 */ /* 0x040fe400078efcff */
[C---:B------:R-:W-:Y:S02]  /*13a50*/  LOP3.LUT R21, R142.reuse, 0x1c, RZ, 0xfc, !PT ;  /* 0x0000001c8e157812 */ /* 0x040fe400078efcff */
[----:B------:R-:W-:-:S02]  /*13a60*/  LOP3.LUT R22, R142, 0x20, RZ, 0xfc, !PT ;  /* 0x000000208e167812 */ /* 0x000fc400078efcff */
[----:B------:R-:W-:Y:S02]  /*13a70*/  LOP3.LUT R23, R142, 0x24, RZ, 0xfc, !PT ;  /* 0x000000248e177812 */ /* 0x000fe400078efcff */
[----:B-1----:R-:W-:Y:S02]  /*13a80*/  SHF.R.U32.HI R24, RZ, 0x5, R0 ;  /* 0x00000005ff187819 */ /* 0x002fe40000011600 */
[----:B------:R-:W-:Y:S02]  /*13a90*/  SHF.L.U32 R0, R0, 0x2, RZ ;  /* 0x0000000200007819 */ /* 0x000fe400000006ff */
[----:B------:R-:W-:Y:S02]  /*13aa0*/  SGXT.U32 R24, R24, 0x2 ;  /* 0x000000021818781a */ /* 0x000fe40000000000 */
[----:B------:R-:W-:-:S03]  /*13ab0*/  LOP3.LUT R141, R141, 0x7c, R0, 0xf8, !PT ;  /* 0x0000007c8d8d7812 */ /* 0x000fc600078ef800 */
[----:B------:R-:W-:Y:S01]  /*13ac0*/  IMAD R145, R24, 0x210, R145 ;  /* 0x0000021018917824 */ /* 0x000fe200078e0291 */
[----:B------:R-:W-:Y:S06]  /*13ad0*/  BAR.SYNC 0x0 ;  /* 0x0000000000007b1d */ /* 0x000fec0000000000 */
[----:B------:R-:W-:Y:S01]  /*13ae0*/  SHF.L.U32 R0, R145, 0x2, RZ ;  /* 0x0000000291007819 */ /* 0x000fe200000006ff */
[----:B------:R-:W-:Y:S01]  /*13af0*/  STS.128 [R145.X4], R128 ;  /* 0x0000008091007388 */ /* 0x000fe20000004c00 */
[----:B------:R-:W-:Y:S02]  /*13b00*/  ISETP.GE.AND P0, PT, R141, 0x80, PT ;  /* 0x000000808d00780c */ /* 0x000fe40003f06270 */
[----:B------:R-:W-:Y:S01]  /*13b10*/  LEA R14, R2, R141, 0x7 ;  /* 0x0000008d020e7211 */ /* 0x000fe200078e38ff */
[----:B------:R-:W-:Y:S01]  /*13b20*/  IMAD R24, R24, -0x630, R0 ;  /* 0xfffff9d018187824 */ /* 0x000fe200078e0200 */
[----:B------:R-:W-:Y:S01]  /*13b30*/  STS.128 [R145.X4+0x210], R108 ;  /* 0x0002106c91007388 */ /* 0x000fe20000004c00 */
[----:B------:R-:W-:-:S02]  /*13b40*/  LOP3.LUT R0, R142, 0x4, RZ, 0xfc, !PT ;  /* 0x000000048e007812 */ /* 0x000fc400078efcff */
[----:B------:R-:W-:Y:S01]  /*13b50*/  ISETP.LT.AND P1, PT, R142, UR4, !P0 ;  /* 0x000000048e007c0c */ /* 0x000fe2000c721270 */
[----:B------:R-:W-:Y:S01]  /*13b60*/  STS.128 [R145.X4+0x420], R96 ;  /* 0x0004206091007388 */ /* 0x000fe20000004c00 */
[----:B------:R-:W-:Y:S02]  /*13b70*/  ISETP.LT.AND P2, PT, R0, UR4, !P0 ;  /* 0x0000000400007c0c */ /* 0x000fe4000c741270 */
[----:B------:R-:W-:Y:S01]  /*13b80*/  ISETP.LT.AND P3, PT, R2, UR4, !P0 ;  /* 0x0000000402007c0c */ /* 0x000fe2000c761270 */
[----:B------:R-:W-:Y:S01]  /*13b90*/  STS.128 [R145.X4+0x630], R56 ;  /* 0x0006303891007388 */ /* 0x000fe20000004c00 */
[-C--:B------:R-:W-:Y:S02]  /*13ba0*/  LEA R2, R142, R141.reuse, 0x7 ;  /* 0x0000008d8e027211 */ /* 0x080fe400078e38ff */
[----:B------:R-:W-:Y:S01]  /*13bb0*/  LEA R13, R0, R141, 0x7 ;  /* 0x0000008d000d7211 */ /* 0x000fe200078e38ff */
[----:B------:R-:W-:Y:S06]  /*13bc0*/  BAR.SYNC 0x0 ;  /* 0x0000000000007b1d */ /* 0x000fec0000000000 */
[----:B------:R-:W1:Y:S01]  /*13bd0*/  LDS.128 R28, [R24] ;  /* 0x00000000181c7984 */ /* 0x000e620000000c00 */
[----:B------:R-:W-:-:S02]  /*13be0*/  ISETP.LT.AND P4, PT, R3, UR4, !P0 ;  /* 0x0000000403007c0c */ /* 0x000fc4000c781270 */
[-C--:B------:R-:W-:Y:S01]  /*13bf0*/  LEA R16, R3, R141.reuse, 0x7 ;  /* 0x0000008d03107211 */ /* 0x080fe200078e38ff */
[----:B------:R-:W2:Y:S01]  /*13c00*/  LDS.128 R32, [R24+0x840] ;  /* 0x0008400018207984 */ /* 0x000ea20000000c00 */
[C---:B------:R-:W-:Y:S02]  /*13c10*/  ISETP.LT.AND P5, PT, R12.reuse, UR4, !P0 ;  /* 0x000000040c007c0c */ /* 0x040fe4000c7a1270 */
[----:B------:R-:W-:Y:S01]  /*13c20*/  LEA R18, R12, R141, 0x7 ;  /* 0x0000008d0c127211 */ /* 0x000fe200078e38ff */
[----:B------:R-:W3:Y:S01]  /*13c30*/  LDS.128 R36, [R24+0x1080] ;  /* 0x0010800018247984 */ /* 0x000ee20000000c00 */
[----:B------:R-:W-:-:S03]  /*13c40*/  LOP3.LUT R0, R142, 0x14, RZ, 0xfc, !PT ;  /* 0x000000148e007812 */ /* 0x000fc600078efcff */
[----:B------:R-:W4:Y:S04]  /*13c50*/  LDS.128 R40, [R24+0x18c0] ;  /* 0x0018c00018287984 */ /* 0x000f280000000c00 */
[----:B------:R-:W-:Y:S06]  /*13c60*/  BAR.SYNC 0x0 ;  /* 0x0000000000007b1d */ /* 0x000fec0000000000 */
[----:B------:R-:W-:Y:S04]  /*13c70*/  STS.128 [R145.X4], R92 ;  /* 0x0000005c91007388 */ /* 0x000fe80000004c00 */
[----:B------:R-:W-:Y:S04]  /*13c80*/  STS.128 [R145.X4+0x210], R104 ;  /* 0x0002106891007388 */ /* 0x000fe80000004c00 */
[----:B------:R-:W-:Y:S04]  /*13c90*/  STS.128 [R145.X4+0x420], R112 ;  /* 0x0004207091007388 */ /* 0x000fe80000004c00 */
[----:B------:R-:W-:Y:S04]  /*13ca0*/  STS.128 [R145.X4+0x630], R84 ;  /* 0x0006305491007388 */ /* 0x000fe80000004c00 */
[----:B------:R-:W-:Y:S06]  /*13cb0*/  BAR.SYNC 0x0 ;  /* 0x0000000000007b1d */ /* 0x000fec0000000000 */
[----:B------:R-:W1:Y:S04]  /*13cc0*/  LDS.128 R52, [R24] ;  /* 0x0000000018347984 */ /* 0x000e680000000c00 */
[----:B------:R-:W1:Y:S04]  /*13cd0*/  LDS.128 R56, [R24+0x840] ;  /* 0x0008400018387984 */ /* 0x000e680000000c00 */
[----:B------:R-:W1:Y:S04]  /*13ce0*/  LDS.128 R60, [R24+0x1080] ;  /* 0x00108000183c7984 */ /* 0x000e680000000c00 */
[----:B------:R-:W1:Y:S04]  /*13cf0*/  LDS.128 R80, [R24+0x18c0] ;  /* 0x0018c00018507984 */ /* 0x000e680000000c00 */
[----:B------:R-:W-:Y:S06]  /*13d00*/  BAR.SYNC 0x0 ;  /* 0x0000000000007b1d */ /* 0x000fec0000000000 */
[----:B------:R-:W-:Y:S04]  /*13d10*/  STS.128 [R145.X4], R72 ;  /* 0x0000004891007388 */ /* 0x000fe80000004c00 */
[----:B------:R-:W-:Y:S04]  /*13d20*/  STS.128 [R145.X4+0x210], R64 ;  /* 0x0002104091007388 */ /* 0x000fe80000004c00 */
[----:B------:R-:W-:Y:S04]  /*13d30*/  STS.128 [R145.X4+0x420], R88 ;  /* 0x0004205891007388 */ /* 0x000fe80000004c00 */
[----:B------:R-:W-:Y:S04]  /*13d40*/  STS.128 [R145.X4+0x630], R120 ;  /* 0x0006307891007388 */ /* 0x000fe80000004c00 */
[----:B------:R-:W-:Y:S06]  /*13d50*/  BAR.SYNC 0x0 ;  /* 0x0000000000007b1d */ /* 0x000fec0000000000 */
[----:B------:R-:W1:Y:S01]  /*13d60*/  LDS.128 R84, [R24] ;  /* 0x0000000018547984 */ /* 0x000e620000000c00 */
[----:B------:R-:W-:-:S03]  /*13d70*/  MOV R65, 0x4 ;  /* 0x0000000400417802 */ /* 0x000fc60000000f00 */
[----:B------:R-:W1:Y:S02]  /*13d80*/  LDS.128 R92, [R24+0x840] ;  /* 0x00084000185c7984 */ /* 0x000e640000000c00 */
[-C--:B------:R-:W-:Y:S02]  /*13d90*/  IMAD.WIDE R2, R2, R65.reuse, c[0x0][0x170] ;  /* 0x00005c0002027625 */ /* 0x080fe400078e0241 */
[----:B------:R-:W2:Y:S02]  /*13da0*/  LDS.128 R4, [R24+0x1080] ;  /* 0x0010800018047984 */ /* 0x000ea40000000c00 */
[-C--:B------:R-:W-:Y:S02]  /*13db0*/  IMAD.WIDE R12, R13, R65.reuse, c[0x0][0x170] ;  /* 0x00005c000d0c7625 */ /* 0x080fe400078e0241 */
[----:B------:R-:W3:Y:S02]  /*13dc0*/  LDS.128 R8, [R24+0x18c0] ;  /* 0x0018c00018087984 */ /* 0x000ee40000000c00 */
[----:B------:R-:W-:-:S02]  /*13dd0*/  IMAD.WIDE R14, R14, R65, c[0x0][0x170] ;  /* 0x00005c000e0e7625 */ /* 0x000fc400078e0241 */
[----:B------:R-:W-:Y:S06]  /*13de0*/  BAR.SYNC 0x0 ;  /* 0x0000000000007b1d */ /* 0x000fec0000000000 */
[----:B------:R-:W-:Y:S01]  /*13df0*/  STS.128 [R145.X4], R48 ;  /* 0x0000003091007388 */ /* 0x000fe20000004c00 */
[----:B------:R-:W-:-:S03]  /*13e00*/  IMAD.WIDE R16, R16, R65, c[0x0][0x170] ;  /* 0x00005c0010107625 */ /* 0x000fc600078e0241 */
[----:B------:R-:W-:Y:S01]  /*13e10*/  STS.128 [R145.X4+0x210], R44 ;  /* 0x0002102c91007388 */ /* 0x000fe20000004c00 */
[----:B------:R-:W-:-:S03]  /*13e20*/  IMAD.WIDE R18, R18, R65, c[0x0][0x170] ;  /* 0x00005c0012127625 */ /* 0x000fc600078e0241 */
[----:B------:R-:W-:Y:S04]  /*13e30*/  STS.128 [R145.X4+0x420], R68 ;  /* 0x0004204491007388 */ /* 0x000fe80000004c00 */
[----:B------:R-:W-:Y:S04]  /*13e40*/  STS.128 [R145.X4+0x630], R76 ;  /* 0x0006304c91007388 */ /* 0x000fe80000004c00 */
[----:B------:R-:W-:Y:S06]  /*13e50*/  BAR.SYNC 0x0 ;  /* 0x0000000000007b1d */ /* 0x000fec0000000000 */
[----:B-1----:R1:W-:Y:S01]  /*13e60*/  @P1 STG.E.128 [R2.64], R28 ;  /* 0x0000001c02001986 */ /* 0x0023e2000c101d0a */
[----:B------:R-:W-:-:S03]  /*13e70*/  ISETP.LT.AND P1, PT, R0, UR4, !P0 ;  /* 0x0000000400007c0c */ /* 0x000fc6000c721270 */
[----:B--2---:R2:W-:Y:S01]  /*13e80*/  @P2 STG.E.128 [R12.64], R32 ;  /* 0x000000200c002986 */ /* 0x0045e2000c101d0a */
[----:B------:R-:W-:-:S03]  /*13e90*/  ISETP.LT.AND P2, PT, R20, UR4, !P0 ;  /* 0x0000000414007c0c */ /* 0x000fc6000c741270 */
[----:B------:R-:W4:Y:S04]  /*13ea0*/  LDS.128 R28, [R24] ;  /* 0x00000000181c7984 */ /* 0x000f280000000c00 */
[----:B---3--:R3:W-:Y:S01]  /*13eb0*/  @P3 STG.E.128 [R14.64], R36 ;  /* 0x000000240e003986 */ /* 0x0087e2000c101d0a */
[----:B------:R-:W-:-:S03]  /*13ec0*/  ISETP.LT.AND P3, PT, R21, UR4, !P0 ;  /* 0x0000000415007c0c */ /* 0x000fc6000c761270 */
[----:B------:R-:W4:Y:S01]  /*13ed0*/  LDS.128 R32, [R24+0x840] ;  /* 0x0008400018207984 */ /* 0x000f220000000c00 */
[----:B-1----:R-:W-:-:S03]  /*13ee0*/  LEA R2, R0, R141, 0x7 ;  /* 0x0000008d00027211 */ /* 0x002fc600078e38ff */
[----:B------:R-:W1:Y:S01]  /*13ef0*/  LDS.128 R36, [R24+0x1080] ;  /* 0x0010800018247984 */ /* 0x000e620000000c00 */
[----:B------:R-:W-:Y:S02]  /*13f00*/  LOP3.LUT R0, R142, 0x28, RZ, 0xfc, !PT ;  /* 0x000000288e007812 */ /* 0x000fe400078efcff */
[----:B--2---:R-:W-:Y:S01]  /*13f10*/  LEA R12, R20, R141, 0x7 ;  /* 0x0000008d140c7211 */ /* 0x004fe200078e38ff */
[----:B----4-:R2:W-:Y:S01]  /*13f20*/  @P4 STG.E.128 [R16.64], R40 ;  /* 0x0000002810004986 */ /* 0x0105e2000c101d0a */
[----:B------:R-:W-:Y:S01]  /*13f30*/  ISETP.LT.AND P4, PT, R22, UR4, !P0 ;  /* 0x0000000416007c0c */ /* 0x000fe2000c781270 */
[-C--:B------:R-:W-:Y:S01]  /*13f40*/  IMAD.WIDE R2, R2, R65.reuse, c[0x0][0x170] ;  /* 0x00005c0002027625 */ /* 0x080fe200078e0241 */
[----:B------:R-:W-:Y:S01]  /*13f50*/  LOP3.LUT R20, R142, 0x2c, RZ, 0xfc, !PT ;  /* 0x0000002c8e147812 */ /* 0x000fe200078efcff */
[----:B------:R4:W-:Y:S01]  /*13f60*/  @P5 STG.E.128 [R18.64], R52 ;  /* 0x0000003412005986 */ /* 0x0009e2000c101d0a */
[----:B------:R-:W-:Y:S01]  /*13f70*/  ISETP.LT.AND P5, PT, R23, UR4, !P0 ;  /* 0x0000000417007c0c */ /* 0x000fe2000c7a1270 */
[----:B------:R-:W-:Y:S01]  /*13f80*/  IMAD.WIDE R12, R12, R65, c[0x0][0x170] ;  /* 0x00005c000c0c7625 */ /* 0x000fe200078e0241 */
[----:B---3--:R-:W-:Y:S01]  /*13f90*/  LEA R14, R21, R141, 0x7 ;  /* 0x0000008d150e7211 */ /* 0x008fe200078e38ff */
[----:B------:R3:W-:Y:S01]  /*13fa0*/  @P1 STG.E.128 [R2.64], R56 ;  /* 0x0000003802001986 */ /* 0x0007e2000c101d0a */
[----:B------:R-:W-:-:S02]  /*13fb0*/  LOP3.LUT R21, R142, 0x30, RZ, 0xfc, !PT ;  /* 0x000000308e157812 */ /* 0x000fc400078efcff */
[----:B------:R-:W-:Y:S01]  /*13fc0*/  ISETP.LT.AND P1, PT, R0, UR4, !P0 ;  /* 0x0000000400007c0c */ /* 0x000fe2000c721270 */
[----:B------:R-:W-:Y:S01]  /*13fd0*/  IMAD.WIDE R14, R14, R65, c[0x0][0x170] ;  /* 0x00005c000e0e7625 */ /* 0x000fe200078e0241 */
[----:B------:R3:W-:Y:S01]  /*13fe0*/  @P2 STG.E.128 [R12.64], R60 ;  /* 0x0000003c0c002986 */ /* 0x0007e2000c101d0a */
[----:B------:R-:W-:-:S03]  /*13ff0*/  ISETP.LT.AND P2, PT, R20, UR4, !P0 ;  /* 0x0000000414007c0c */ /* 0x000fc6000c741270 */
[----:B------:R1:W-:Y:S01]  /*14000*/  @P3 STG.E.128 [R14.64], R80 ;  /* 0x000000500e003986 */ /* 0x0003e2000c101d0a */
[-C--:B--2---:R-:W-:Y:S02]  /*14010*/  LEA R16, R22, R141.reuse, 0x7 ;  /* 0x0000008d16107211 */ /* 0x084fe400078e38ff */
[----:B------:R-:W-:Y:S02]  /*14020*/  LOP3.LUT R22, R142, 0x34, RZ, 0xfc, !PT ;  /* 0x000000348e167812 */ /* 0x000fe400078efcff */
[----:B----4-:R-:W-:Y:S01]  /*14030*/  LEA R18, R23, R141, 0x7 ;  /* 0x0000008d17127211 */ /* 0x010fe200078e38ff */
[-C--:B------:R-:W-:Y:S01]  /*14040*/  IMAD.WIDE R16, R16, R65.reuse, c[0x0][0x170] ;  /* 0x00005c0010107625 */ /* 0x080fe200078e0241 */
[C---:B------:R-:W-:Y:S02]  /*14050*/  LOP3.LUT R23, R142.reuse, 0x38, RZ, 0xfc, !PT ;  /* 0x000000388e177812 */ /* 0x040fe400078efcff */
[----:B------:R-:W-:Y:S01]  /*14060*/  LOP3.LUT R142, R142, 0x3c, RZ, 0xfc, !PT ;  /* 0x0000003c8e8e7812 */ /* 0x000fe200078efcff */
[----:B------:R-:W-:Y:S01]  /*14070*/  IMAD.WIDE R18, R18, R65, c[0x0][0x170] ;  /* 0x00005c0012127625 */ /* 0x000fe200078e0241 */
[----:B------:R2:W-:Y:S01]  /*14080*/  @P4 STG.E.128 [R16.64], R84 ;  /* 0x0000005410004986 */ /* 0x0005e2000c101d0a */
[----:B------:R-:W-:-:S02]  /*14090*/  ISETP.LT.AND P3, PT, R21, UR4, !P0 ;  /* 0x0000000415007c0c */ /* 0x000fc4000c761270 */
[-C--:B---3--:R-:W-:Y:S01]  /*140a0*/  LEA R2, R0, R141.reuse, 0x7 ;  /* 0x0000008d00027211 */ /* 0x088fe200078e38ff */
[----:B------:R3:W-:Y:S01]  /*140b0*/  @P5 STG.E.128 [R18.64], R92 ;  /* 0x0000005c12005986 */ /* 0x0007e2000c101d0a */
[----:B------:R-:W-:Y:S02]  /*140c0*/  ISETP.LT.AND P4, PT, R22, UR4, !P0 ;  /* 0x0000000416007c0c */ /* 0x000fe4000c781270 */
[----:B------:R-:W-:Y:S01]  /*140d0*/  LEA R12, R20, R141, 0x7 ;  /* 0x0000008d140c7211 */ /* 0x000fe200078e38ff */
[----:B------:R-:W-:Y:S01]  /*140e0*/  IMAD.WIDE R2, R2, R65, c[0x0][0x170] ;  /* 0x00005c0002027625 */ /* 0x000fe200078e0241 */
[----:B------:R-:W-:Y:S02]  /*140f0*/  ISETP.LT.AND P5, PT, R23, UR4, !P0 ;  /* 0x0000000417007c0c */ /* 0x000fe4000c7a1270 */
[----:B-1----:R-:W-:Y:S01]  /*14100*/  LEA R14, R21, R141, 0x7 ;  /* 0x0000008d150e7211 */ /* 0x002fe200078e38ff */
[-C--:B------:R-:W-:Y:S01]  /*14110*/  IMAD.WIDE R12, R12, R65.reuse, c[0x0][0x170] ;  /* 0x00005c000c0c7625 */ /* 0x080fe200078e0241 */
[----:B------:R-:W-:Y:S01]  /*14120*/  ISETP.LT.AND P0, PT, R142, UR4, !P0 ;  /* 0x000000048e007c0c */ /* 0x000fe2000c701270 */
[----:B------:R1:W-:Y:S02]  /*14130*/  @P1 STG.E.128 [R2.64], R4 ;  /* 0x0000000402001986 */ /* 0x0003e4000c101d0a */
[----:B------:R-:W-:Y:S01]  /*14140*/  IMAD.WIDE R14, R14, R65, c[0x0][0x170] ;  /* 0x00005c000e0e7625 */ /* 0x000fe200078e0241 */
[-C--:B--2---:R-:W-:Y:S01]  /*14150*/  LEA R16, R22, R141.reuse, 0x7 ;  /* 0x0000008d16107211 */ /* 0x084fe200078e38ff */
[----:B------:R1:W-:Y:S01]  /*14160*/  @P2 STG.E.128 [R12.64], R8 ;  /* 0x000000080c002986 */ /* 0x0003e2000c101d0a */
[----:B---3--:R-:W-:-:S03]  /*14170*/  LEA R18, R23, R141, 0x7 ;  /* 0x0000008d17127211 */ /* 0x008fc600078e38ff */
[-C--:B------:R-:W-:Y:S01]  /*14180*/  IMAD.WIDE R16, R16, R65.reuse, c[0x0][0x170] ;  /* 0x00005c0010107625 */ /* 0x080fe200078e0241 */
[----:B------:R1:W-:Y:S03]  /*14190*/  @P3 STG.E.128 [R14.64], R28 ;  /* 0x0000001c0e003986 */ /* 0x0003e6000c101d0a */
[----:B------:R-:W-:Y:S01]  /*141a0*/  IMAD.WIDE R18, R18, R65, c[0x0][0x170] ;  /* 0x00005c0012127625 */ /* 0x000fe200078e0241 */
[----:B------:R1:W-:Y:S04]  /*141b0*/  @P4 STG.E.128 [R16.64], R32 ;  /* 0x0000002010004986 */ /* 0x0003e8000c101d0a */
[----:B------:R1:W-:Y:S01]  /*141c0*/  @P5 STG.E.128 [R18.64], R36 ;  /* 0x0000002412005986 */ /* 0x0003e2000c101d0a */
[----:B------:R-:W-:Y:S05]  /*141d0*/  @!P0 EXIT ;  /* 0x000000000000894d */ /* 0x000fea0003800000 */
[----:B------:R-:W2:Y:S01]  /*141e0*/  LDS.128 R24, [R24+0x18c0] ;  /* 0x0018c00018187984 */ /* 0x000ea20000000c00 */
[----:B-1----:R-:W-:-:S05]  /*141f0*/  LEA R2, R142, R141, 0x7 ;  /* 0x0000008d8e027211 */ /* 0x002fca00078e38ff */
[----:B------:R-:W-:-:S05]  /*14200*/  IMAD.WIDE R2, R2, R65, c[0x0][0x170] ;  /* 0x00005c0002027625 */ /* 0x000fca00078e0241 */
[----:B--2---:R-:W-:Y:S01]  /*14210*/  STG.E.128 [R2.64], R24 ;  /* 0x0000001802007986 */ /* 0x004fe2000c101d0a */
[----:B------:R-:W-:Y:S05]  /*14220*/  EXIT ;  /* 0x000000000000794d */ /* 0x000fea0003800000 */
.L_x_2:
[----:B------:R-:W-:-:S00]  /*14230*/  BRA `(.L_x_2) ;  /* 0xfffffff000007947 */ /* 0x000fc0000383ffff */
[----:B------:R-:W-:-:S00]  /*14240*/  NOP ;  /* 0x0000000000007918 */ /* 0x000fc00000000000 */
        /* <DEDUP_REMOVED lines=11> */
.L_x_3:


//--------------------- .nv.shared.triton_mm      --------------------------
	.section	.nv.shared.triton_mm,"aw",@nobits
	.align	16
